//
// Generated by NVIDIA NVVM Compiler
//
// Compiler Build ID: CL-36424714
// Cuda compilation tools, release 13.0, V13.0.88
// Based on NVVM 20.0.0
//

.version 9.0
.target sm_100
.address_size 64

	// .globl	_Z25BlockedTracingKernelOfRK4dddd
.const .align 8 .b8 pointers[200];
.const .align 8 .f64 timeStep;
.const .align 8 .f64 epsilon;
.const .align 4 .u32 sharedMemorySize;
.const .align 4 .u32 multiple;
.extern .shared .align 16 .b8 sharedMemory[];

.visible .entry _Z25BlockedTracingKernelOfRK4dddd(
	.param .f64 _Z25BlockedTracingKernelOfRK4dddd_param_0,
	.param .f64 _Z25BlockedTracingKernelOfRK4dddd_param_1,
	.param .f64 _Z25BlockedTracingKernelOfRK4dddd_param_2,
	.param .f64 _Z25BlockedTracingKernelOfRK4dddd_param_3
)
{
	.local .align 16 .b8 	__local_depot0[32];
	.reg .b64 	%SP;
	.reg .b64 	%SPL;
	.reg .pred 	%p<33>;
	.reg .b32 	%r<130>;
	.reg .b64 	%rd<169>;
	.reg .b64 	%fd<310>;

	mov.u64 	%SPL, __local_depot0;
	ld.param.f64 	%fd49, [_Z25BlockedTracingKernelOfRK4dddd_param_0];
	ld.param.f64 	%fd50, [_Z25BlockedTracingKernelOfRK4dddd_param_1];
	ld.param.f64 	%fd51, [_Z25BlockedTracingKernelOfRK4dddd_param_2];
	ld.param.f64 	%fd52, [_Z25BlockedTracingKernelOfRK4dddd_param_3];
	add.u64 	%rd1, %SPL, 0;
	ld.const.u64 	%rd38, [pointers+96];
	cvta.to.global.u64 	%rd39, %rd38;
	mov.u32 	%r1, %ctaid.x;
	mul.wide.u32 	%rd40, %r1, 4;
	add.s64 	%rd41, %rd39, %rd40;
	ld.global.u32 	%r2, [%rd41];
	ld.const.u64 	%rd42, [pointers+88];
	cvta.to.global.u64 	%rd43, %rd42;
	mul.wide.s32 	%rd44, %r2, 4;
	add.s64 	%rd45, %rd43, %rd44;
	ld.global.u32 	%r48, [%rd45];
	ld.const.u64 	%rd46, [pointers+24];
	cvta.to.global.u64 	%rd47, %rd46;
	mul.wide.s32 	%rd48, %r48, 4;
	add.s64 	%rd49, %rd47, %rd48;
	ld.global.u32 	%r3, [%rd49];
	ld.const.u64 	%rd50, [pointers+32];
	cvta.to.global.u64 	%rd51, %rd50;
	add.s64 	%rd52, %rd51, %rd48;
	ld.global.u32 	%r49, [%rd52];
	mul.lo.s32 	%r4, %r49, 3;
	ld.global.u32 	%r50, [%rd49+4];
	sub.s32 	%r5, %r50, %r3;
	ld.global.u32 	%r51, [%rd52+4];
	sub.s32 	%r6, %r51, %r49;
	shl.b32 	%r52, %r5, 5;
	mad.lo.s32 	%r53, %r6, 72, %r52;
	ld.const.u32 	%r54, [sharedMemorySize];
	setp.gt.s32 	%p1, %r53, %r54;
	@%p1 bra 	$L__BB0_8;
	mul.lo.s32 	%r7, %r6, 3;
	shl.b32 	%r55, %r7, 3;
	mov.u32 	%r56, sharedMemory;
	add.s32 	%r8, %r56, %r55;
	add.s32 	%r9, %r8, %r55;
	shl.b32 	%r10, %r5, 2;
	mov.u32 	%r122, %tid.x;
	setp.ge.s32 	%p2, %r122, %r7;
	@%p2 bra 	$L__BB0_4;
	ld.const.u64 	%rd53, [pointers+40];
	cvta.to.global.u64 	%rd2, %rd53;
	ld.const.u64 	%rd54, [pointers+48];
	cvta.to.global.u64 	%rd3, %rd54;
	ld.const.u64 	%rd55, [pointers+56];
	cvta.to.global.u64 	%rd4, %rd55;
	mov.u32 	%r12, %ntid.x;
	mov.u32 	%r121, %r122;
$L__BB0_3:
	add.s32 	%r57, %r121, %r4;
	mul.wide.s32 	%rd56, %r57, 8;
	add.s64 	%rd57, %rd2, %rd56;
	ld.global.f64 	%fd53, [%rd57];
	shl.b32 	%r58, %r121, 3;
	add.s32 	%r60, %r56, %r58;
	st.shared.f64 	[%r60], %fd53;
	add.s64 	%rd58, %rd3, %rd56;
	ld.global.f64 	%fd54, [%rd58];
	add.s32 	%r61, %r8, %r58;
	st.shared.f64 	[%r61], %fd54;
	add.s64 	%rd59, %rd4, %rd56;
	ld.global.f64 	%fd55, [%rd59];
	add.s32 	%r62, %r9, %r58;
	st.shared.f64 	[%r62], %fd55;
	add.s32 	%r121, %r121, %r12;
	setp.lt.s32 	%p3, %r121, %r7;
	@%p3 bra 	$L__BB0_3;
$L__BB0_4:
	setp.ge.s32 	%p4, %r122, %r10;
	@%p4 bra 	$L__BB0_7;
	ld.const.u64 	%rd60, [pointers+64];
	cvta.to.global.u64 	%rd5, %rd60;
	shl.b32 	%r13, %r3, 2;
	ld.const.u64 	%rd61, [pointers+72];
	cvta.to.global.u64 	%rd6, %rd61;
	mov.u32 	%r14, %ntid.x;
	add.s32 	%r15, %r9, %r55;
$L__BB0_6:
	add.s32 	%r64, %r13, %r122;
	mul.wide.s32 	%rd62, %r64, 4;
	add.s64 	%rd63, %rd5, %rd62;
	ld.global.u32 	%r65, [%rd63];
	shl.b32 	%r66, %r122, 2;
	add.s32 	%r67, %r15, %r66;
	st.shared.u32 	[%r67], %r65;
	add.s64 	%rd64, %rd6, %rd62;
	ld.global.u32 	%r68, [%rd64];
	shl.b32 	%r69, %r5, 4;
	add.s32 	%r70, %r67, %r69;
	st.shared.u32 	[%r70], %r68;
	add.s32 	%r122, %r122, %r14;
	setp.lt.s32 	%p5, %r122, %r10;
	@%p5 bra 	$L__BB0_6;
$L__BB0_7:
	mul.wide.s32 	%rd66, %r7, 8;
	cvt.u64.u32 	%rd67, %r56;
	cvta.shared.u64 	%rd164, %rd67;
	add.s64 	%rd165, %rd164, %rd66;
	add.s64 	%rd166, %rd165, %rd66;
	add.s64 	%rd167, %rd166, %rd66;
	bar.sync 	0;
	mul.wide.s32 	%rd68, %r10, 4;
	add.s64 	%rd168, %rd167, %rd68;
	bra.uni 	$L__BB0_9;
$L__BB0_8:
	ld.const.u64 	%rd69, [pointers+40];
	mul.wide.s32 	%rd70, %r4, 8;
	add.s64 	%rd164, %rd69, %rd70;
	ld.const.u64 	%rd71, [pointers+48];
	add.s64 	%rd165, %rd71, %rd70;
	ld.const.u64 	%rd72, [pointers+56];
	add.s64 	%rd166, %rd72, %rd70;
	ld.const.u64 	%rd73, [pointers+64];
	shl.b32 	%r72, %r3, 2;
	mul.wide.s32 	%rd74, %r72, 4;
	add.s64 	%rd167, %rd73, %rd74;
	ld.const.u64 	%rd75, [pointers+72];
	add.s64 	%rd168, %rd75, %rd74;
$L__BB0_9:
	cvt.s64.s32 	%rd21, %r2;
	mov.u32 	%r20, %ntid.x;
	ld.const.u32 	%r21, [multiple];
	mov.u32 	%r123, %tid.x;
	mul.lo.s32 	%r23, %r21, %r20;
	setp.ge.u32 	%p6, %r123, %r23;
	@%p6 bra 	$L__BB0_26;
	ld.const.u64 	%rd76, [pointers+168];
	cvta.to.global.u64 	%rd77, %rd76;
	shl.b64 	%rd78, %rd21, 2;
	add.s64 	%rd22, %rd77, %rd78;
	ld.global.u32 	%r73, [%rd22+4];
	ld.global.u32 	%r74, [%rd22];
	ld.const.u64 	%rd79, [pointers+104];
	cvta.to.global.u64 	%rd80, %rd79;
	add.s64 	%rd82, %rd80, %rd40;
	ld.global.u32 	%r75, [%rd82];
	ld.const.u64 	%rd83, [pointers+112];
	cvta.to.global.u64 	%rd23, %rd83;
	ld.const.u64 	%rd84, [pointers+184];
	cvta.to.global.u64 	%rd24, %rd84;
	ld.const.u64 	%rd85, [pointers+152];
	cvta.to.global.u64 	%rd25, %rd85;
	ld.const.u64 	%rd86, [pointers+120];
	cvta.to.global.u64 	%rd26, %rd86;
	neg.f64 	%fd1, %fd52;
	mul.f64 	%fd2, %fd51, 0d3FE0000000000000;
	sub.f64 	%fd3, %fd50, %fd49;
	ld.const.u64 	%rd87, [pointers+80];
	cvta.to.global.u64 	%rd27, %rd87;
	ld.const.u64 	%rd88, [pointers+8];
	cvta.to.global.u64 	%rd28, %rd88;
	ld.const.u64 	%rd89, [pointers+16];
	cvta.to.global.u64 	%rd29, %rd89;
	ld.const.u64 	%rd90, [pointers];
	cvta.to.global.u64 	%rd30, %rd90;
	ld.const.u64 	%rd91, [pointers+160];
	cvta.to.global.u64 	%rd31, %rd91;
	mul.lo.s32 	%r76, %r75, %r20;
	mul.lo.s32 	%r24, %r76, %r21;
	sub.s32 	%r25, %r73, %r74;
$L__BB0_11:
	add.s32 	%r27, %r123, %r24;
	setp.ge.s32 	%p7, %r27, %r25;
	@%p7 bra 	$L__BB0_26;
	ld.global.u32 	%r77, [%rd22];
	add.s32 	%r78, %r77, %r27;
	ld.const.u64 	%rd92, [pointers+176];
	cvta.to.global.u64 	%rd93, %rd92;
	mul.wide.s32 	%rd94, %r78, 4;
	add.s64 	%rd95, %rd93, %rd94;
	ld.global.u32 	%r28, [%rd95];
	mul.wide.s32 	%rd96, %r28, 4;
	add.s64 	%rd32, %rd23, %rd96;
	ld.global.u32 	%r124, [%rd32];
	add.s64 	%rd97, %rd24, %rd96;
	ld.global.u32 	%r125, [%rd97];
	mul.wide.s32 	%rd98, %r28, 8;
	add.s64 	%rd33, %rd25, %rd98;
	ld.global.f64 	%fd304, [%rd33];
	mul.lo.s32 	%r31, %r28, 3;
	mul.wide.s32 	%rd99, %r31, 8;
	add.s64 	%rd34, %rd26, %rd99;
	ld.global.f64 	%fd303, [%rd34];
	ld.global.f64 	%fd302, [%rd34+8];
	ld.global.f64 	%fd301, [%rd34+16];
	ld.const.u64 	%rd100, [pointers+128];
	cvta.to.global.u64 	%rd101, %rd100;
	add.s64 	%rd35, %rd101, %rd99;
	ld.global.f64 	%fd300, [%rd35];
	ld.global.f64 	%fd299, [%rd35+8];
	ld.global.f64 	%fd298, [%rd35+16];
	ld.const.u64 	%rd102, [pointers+136];
	cvta.to.global.u64 	%rd103, %rd102;
	add.s64 	%rd36, %rd103, %rd99;
	ld.global.f64 	%fd297, [%rd36];
	ld.global.f64 	%fd296, [%rd36+8];
	ld.global.f64 	%fd295, [%rd36+16];
$L__BB0_13:
	add.s32 	%r79, %r124, -1;
	setp.lt.u32 	%p8, %r79, 2;
	@%p8 bra 	$L__BB0_37;
	setp.eq.s32 	%p9, %r124, 3;
	mov.f64 	%fd305, %fd301;
	mov.f64 	%fd306, %fd302;
	mov.f64 	%fd307, %fd303;
	@%p9 bra 	$L__BB0_15;
	bra.uni 	$L__BB0_16;
$L__BB0_15:
	add.f64 	%fd307, %fd303, %fd300;
	add.f64 	%fd306, %fd302, %fd299;
	add.f64 	%fd305, %fd301, %fd298;
$L__BB0_16:
	mov.u32 	%r126, %r125;
$L__BB0_17:
	shl.b32 	%r35, %r126, 2;
	mul.wide.s32 	%rd104, %r35, 4;
	add.s64 	%rd105, %rd167, %rd104;
	ld.u32 	%r80, [%rd105];
	mul.lo.s32 	%r81, %r80, 3;
	mul.wide.s32 	%rd106, %r81, 8;
	add.s64 	%rd107, %rd164, %rd106;
	ld.f64 	%fd56, [%rd107];
	ld.f64 	%fd57, [%rd107+8];
	ld.f64 	%fd58, [%rd107+16];
	ld.u32 	%r82, [%rd105+4];
	mul.lo.s32 	%r83, %r82, 3;
	mul.wide.s32 	%rd108, %r83, 8;
	add.s64 	%rd109, %rd164, %rd108;
	ld.f64 	%fd59, [%rd109];
	ld.f64 	%fd60, [%rd109+8];
	ld.f64 	%fd61, [%rd109+16];
	ld.u32 	%r84, [%rd105+8];
	mul.lo.s32 	%r85, %r84, 3;
	mul.wide.s32 	%rd110, %r85, 8;
	add.s64 	%rd111, %rd164, %rd110;
	ld.f64 	%fd62, [%rd111];
	ld.f64 	%fd63, [%rd111+8];
	ld.f64 	%fd64, [%rd111+16];
	ld.u32 	%r86, [%rd105+12];
	mul.lo.s32 	%r87, %r86, 3;
	mul.wide.s32 	%rd112, %r87, 8;
	add.s64 	%rd113, %rd164, %rd112;
	ld.f64 	%fd65, [%rd113];
	ld.f64 	%fd66, [%rd113+8];
	ld.f64 	%fd67, [%rd113+16];
	sub.f64 	%fd68, %fd307, %fd56;
	sub.f64 	%fd69, %fd306, %fd57;
	sub.f64 	%fd70, %fd305, %fd58;
	sub.f64 	%fd71, %fd59, %fd56;
	sub.f64 	%fd72, %fd62, %fd56;
	sub.f64 	%fd73, %fd65, %fd56;
	sub.f64 	%fd74, %fd60, %fd57;
	sub.f64 	%fd75, %fd63, %fd57;
	sub.f64 	%fd76, %fd66, %fd57;
	sub.f64 	%fd77, %fd61, %fd58;
	sub.f64 	%fd78, %fd64, %fd58;
	sub.f64 	%fd79, %fd67, %fd58;
	mul.f64 	%fd80, %fd79, %fd75;
	mul.f64 	%fd81, %fd78, %fd76;
	sub.f64 	%fd82, %fd80, %fd81;
	mul.f64 	%fd83, %fd78, %fd73;
	mul.f64 	%fd84, %fd72, %fd79;
	sub.f64 	%fd85, %fd83, %fd84;
	mul.f64 	%fd86, %fd74, %fd85;
	fma.rn.f64 	%fd87, %fd71, %fd82, %fd86;
	mul.f64 	%fd88, %fd72, %fd76;
	mul.f64 	%fd89, %fd75, %fd73;
	sub.f64 	%fd90, %fd88, %fd89;
	fma.rn.f64 	%fd91, %fd77, %fd90, %fd87;
	rcp.rn.f64 	%fd92, %fd91;
	sub.f64 	%fd93, %fd75, %fd76;
	sub.f64 	%fd94, %fd78, %fd79;
	sub.f64 	%fd95, %fd72, %fd73;
	mul.f64 	%fd96, %fd79, %fd93;
	mul.f64 	%fd97, %fd76, %fd94;
	sub.f64 	%fd98, %fd96, %fd97;
	mul.f64 	%fd99, %fd73, %fd94;
	mul.f64 	%fd100, %fd79, %fd95;
	sub.f64 	%fd101, %fd99, %fd100;
	mul.f64 	%fd102, %fd69, %fd101;
	fma.rn.f64 	%fd103, %fd68, %fd98, %fd102;
	mul.f64 	%fd104, %fd76, %fd95;
	mul.f64 	%fd105, %fd93, %fd73;
	sub.f64 	%fd106, %fd104, %fd105;
	fma.rn.f64 	%fd107, %fd70, %fd106, %fd103;
	mul.f64 	%fd33, %fd92, %fd107;
	st.local.f64 	[%rd1+8], %fd33;
	mul.f64 	%fd108, %fd76, %fd77;
	mul.f64 	%fd109, %fd79, %fd74;
	sub.f64 	%fd110, %fd108, %fd109;
	mul.f64 	%fd111, %fd79, %fd71;
	mul.f64 	%fd112, %fd73, %fd77;
	sub.f64 	%fd113, %fd111, %fd112;
	mul.f64 	%fd114, %fd69, %fd113;
	fma.rn.f64 	%fd115, %fd68, %fd110, %fd114;
	mul.f64 	%fd116, %fd73, %fd74;
	mul.f64 	%fd117, %fd76, %fd71;
	sub.f64 	%fd118, %fd116, %fd117;
	fma.rn.f64 	%fd119, %fd70, %fd118, %fd115;
	mul.f64 	%fd34, %fd92, %fd119;
	st.local.f64 	[%rd1+16], %fd34;
	setp.lt.f64 	%p10, %fd34, %fd33;
	selp.b32 	%r88, 2, 1, %p10;
	sub.f64 	%fd120, %fd77, %fd78;
	sub.f64 	%fd121, %fd74, %fd75;
	sub.f64 	%fd122, %fd71, %fd72;
	mul.f64 	%fd123, %fd77, %fd121;
	mul.f64 	%fd124, %fd74, %fd120;
	sub.f64 	%fd125, %fd123, %fd124;
	mul.f64 	%fd126, %fd71, %fd120;
	mul.f64 	%fd127, %fd77, %fd122;
	sub.f64 	%fd128, %fd126, %fd127;
	mul.f64 	%fd129, %fd69, %fd128;
	fma.rn.f64 	%fd130, %fd68, %fd125, %fd129;
	mul.f64 	%fd131, %fd74, %fd122;
	mul.f64 	%fd132, %fd71, %fd121;
	sub.f64 	%fd133, %fd131, %fd132;
	fma.rn.f64 	%fd134, %fd70, %fd133, %fd130;
	mul.f64 	%fd35, %fd92, %fd134;
	st.local.f64 	[%rd1+24], %fd35;
	mul.wide.u32 	%rd114, %r88, 8;
	add.s64 	%rd115, %rd1, %rd114;
	ld.local.f64 	%fd135, [%rd115];
	setp.lt.f64 	%p11, %fd35, %fd135;
	selp.b32 	%r89, 3, %r88, %p11;
	mov.f64 	%fd136, 0d3FF0000000000000;
	sub.f64 	%fd137, %fd136, %fd33;
	sub.f64 	%fd138, %fd137, %fd34;
	sub.f64 	%fd36, %fd138, %fd35;
	st.local.f64 	[%rd1], %fd36;
	mul.wide.u32 	%rd116, %r89, 8;
	add.s64 	%rd117, %rd1, %rd116;
	ld.local.f64 	%fd139, [%rd117];
	setp.lt.f64 	%p12, %fd36, %fd139;
	selp.b32 	%r36, 0, %r89, %p12;
	mul.wide.u32 	%rd118, %r36, 8;
	add.s64 	%rd119, %rd1, %rd118;
	ld.local.f64 	%fd140, [%rd119];
	setp.ge.f64 	%p13, %fd140, %fd1;
	mov.u32 	%r38, %r126;
	@%p13 bra 	$L__BB0_19;
	add.s32 	%r91, %r36, %r35;
	mul.wide.s32 	%rd120, %r91, 4;
	add.s64 	%rd121, %rd168, %rd120;
	ld.u32 	%r126, [%rd121];
	setp.ne.s32 	%p14, %r126, -1;
	mov.b32 	%r38, -1;
	@%p14 bra 	$L__BB0_17;
$L__BB0_19:
	setp.ne.s32 	%p15, %r38, -1;
	setp.ltu.f64 	%p16, %fd304, %fd50;
	and.pred  	%p17, %p15, %p16;
	@%p17 bra 	$L__BB0_27;
	setp.eq.s32 	%p24, %r38, -1;
	@%p24 bra 	$L__BB0_22;
	add.s32 	%r104, %r38, %r3;
	mul.wide.s32 	%rd136, %r104, 4;
	add.s64 	%rd137, %rd27, %rd136;
	ld.global.u32 	%r129, [%rd137];
	bra.uni 	$L__BB0_25;
$L__BB0_22:
	add.s32 	%r105, %r125, %r3;
	mul.wide.s32 	%rd138, %r105, 4;
	add.s64 	%rd139, %rd27, %rd138;
	ld.global.u32 	%r128, [%rd139];
$L__BB0_23:
	shl.b32 	%r42, %r128, 2;
	mul.wide.s32 	%rd140, %r42, 4;
	add.s64 	%rd141, %rd28, %rd140;
	ld.global.u32 	%r106, [%rd141];
	mul.lo.s32 	%r107, %r106, 3;
	mul.wide.s32 	%rd142, %r107, 8;
	add.s64 	%rd143, %rd30, %rd142;
	ld.global.f64 	%fd206, [%rd143];
	ld.global.f64 	%fd207, [%rd143+8];
	ld.global.f64 	%fd208, [%rd143+16];
	ld.global.u32 	%r108, [%rd141+4];
	mul.lo.s32 	%r109, %r108, 3;
	mul.wide.s32 	%rd144, %r109, 8;
	add.s64 	%rd145, %rd30, %rd144;
	ld.global.f64 	%fd209, [%rd145];
	ld.global.f64 	%fd210, [%rd145+8];
	ld.global.f64 	%fd211, [%rd145+16];
	ld.global.u32 	%r110, [%rd141+8];
	mul.lo.s32 	%r111, %r110, 3;
	mul.wide.s32 	%rd146, %r111, 8;
	add.s64 	%rd147, %rd30, %rd146;
	ld.global.f64 	%fd212, [%rd147];
	ld.global.f64 	%fd213, [%rd147+8];
	ld.global.f64 	%fd214, [%rd147+16];
	ld.global.u32 	%r112, [%rd141+12];
	mul.lo.s32 	%r113, %r112, 3;
	mul.wide.s32 	%rd148, %r113, 8;
	add.s64 	%rd149, %rd30, %rd148;
	ld.global.f64 	%fd215, [%rd149];
	ld.global.f64 	%fd216, [%rd149+8];
	ld.global.f64 	%fd217, [%rd149+16];
	sub.f64 	%fd218, %fd307, %fd206;
	sub.f64 	%fd219, %fd306, %fd207;
	sub.f64 	%fd220, %fd305, %fd208;
	sub.f64 	%fd221, %fd209, %fd206;
	sub.f64 	%fd222, %fd212, %fd206;
	sub.f64 	%fd223, %fd215, %fd206;
	sub.f64 	%fd224, %fd210, %fd207;
	sub.f64 	%fd225, %fd213, %fd207;
	sub.f64 	%fd226, %fd216, %fd207;
	sub.f64 	%fd227, %fd211, %fd208;
	sub.f64 	%fd228, %fd214, %fd208;
	sub.f64 	%fd229, %fd217, %fd208;
	mul.f64 	%fd230, %fd229, %fd225;
	mul.f64 	%fd231, %fd228, %fd226;
	sub.f64 	%fd232, %fd230, %fd231;
	mul.f64 	%fd233, %fd228, %fd223;
	mul.f64 	%fd234, %fd222, %fd229;
	sub.f64 	%fd235, %fd233, %fd234;
	mul.f64 	%fd236, %fd224, %fd235;
	fma.rn.f64 	%fd237, %fd221, %fd232, %fd236;
	mul.f64 	%fd238, %fd222, %fd226;
	mul.f64 	%fd239, %fd225, %fd223;
	sub.f64 	%fd240, %fd238, %fd239;
	fma.rn.f64 	%fd241, %fd227, %fd240, %fd237;
	rcp.rn.f64 	%fd242, %fd241;
	sub.f64 	%fd243, %fd225, %fd226;
	sub.f64 	%fd244, %fd228, %fd229;
	sub.f64 	%fd245, %fd222, %fd223;
	mul.f64 	%fd246, %fd229, %fd243;
	mul.f64 	%fd247, %fd226, %fd244;
	sub.f64 	%fd248, %fd246, %fd247;
	mul.f64 	%fd249, %fd223, %fd244;
	mul.f64 	%fd250, %fd229, %fd245;
	sub.f64 	%fd251, %fd249, %fd250;
	mul.f64 	%fd252, %fd219, %fd251;
	fma.rn.f64 	%fd253, %fd218, %fd248, %fd252;
	mul.f64 	%fd254, %fd226, %fd245;
	mul.f64 	%fd255, %fd243, %fd223;
	sub.f64 	%fd256, %fd254, %fd255;
	fma.rn.f64 	%fd257, %fd220, %fd256, %fd253;
	mul.f64 	%fd258, %fd242, %fd257;
	st.local.f64 	[%rd1+8], %fd258;
	mul.f64 	%fd259, %fd226, %fd227;
	mul.f64 	%fd260, %fd229, %fd224;
	sub.f64 	%fd261, %fd259, %fd260;
	mul.f64 	%fd262, %fd229, %fd221;
	mul.f64 	%fd263, %fd223, %fd227;
	sub.f64 	%fd264, %fd262, %fd263;
	mul.f64 	%fd265, %fd219, %fd264;
	fma.rn.f64 	%fd266, %fd218, %fd261, %fd265;
	mul.f64 	%fd267, %fd223, %fd224;
	mul.f64 	%fd268, %fd226, %fd221;
	sub.f64 	%fd269, %fd267, %fd268;
	fma.rn.f64 	%fd270, %fd220, %fd269, %fd266;
	mul.f64 	%fd271, %fd242, %fd270;
	st.local.f64 	[%rd1+16], %fd271;
	setp.lt.f64 	%p25, %fd271, %fd258;
	selp.b32 	%r114, 2, 1, %p25;
	sub.f64 	%fd272, %fd227, %fd228;
	sub.f64 	%fd273, %fd224, %fd225;
	sub.f64 	%fd274, %fd221, %fd222;
	mul.f64 	%fd275, %fd227, %fd273;
	mul.f64 	%fd276, %fd224, %fd272;
	sub.f64 	%fd277, %fd275, %fd276;
	mul.f64 	%fd278, %fd221, %fd272;
	mul.f64 	%fd279, %fd227, %fd274;
	sub.f64 	%fd280, %fd278, %fd279;
	mul.f64 	%fd281, %fd219, %fd280;
	fma.rn.f64 	%fd282, %fd218, %fd277, %fd281;
	mul.f64 	%fd283, %fd224, %fd274;
	mul.f64 	%fd284, %fd221, %fd273;
	sub.f64 	%fd285, %fd283, %fd284;
	fma.rn.f64 	%fd286, %fd220, %fd285, %fd282;
	mul.f64 	%fd287, %fd242, %fd286;
	st.local.f64 	[%rd1+24], %fd287;
	mul.wide.u32 	%rd150, %r114, 8;
	add.s64 	%rd151, %rd1, %rd150;
	ld.local.f64 	%fd288, [%rd151];
	setp.lt.f64 	%p26, %fd287, %fd288;
	selp.b32 	%r115, 3, %r114, %p26;
	mov.f64 	%fd289, 0d3FF0000000000000;
	sub.f64 	%fd290, %fd289, %fd258;
	sub.f64 	%fd291, %fd290, %fd271;
	sub.f64 	%fd292, %fd291, %fd287;
	st.local.f64 	[%rd1], %fd292;
	mul.wide.u32 	%rd152, %r115, 8;
	add.s64 	%rd153, %rd1, %rd152;
	ld.local.f64 	%fd293, [%rd153];
	setp.lt.f64 	%p27, %fd292, %fd293;
	selp.b32 	%r43, 0, %r115, %p27;
	mul.wide.u32 	%rd154, %r43, 8;
	add.s64 	%rd155, %rd1, %rd154;
	ld.local.f64 	%fd294, [%rd155];
	setp.ge.f64 	%p28, %fd294, %fd1;
	mov.u32 	%r129, %r128;
	@%p28 bra 	$L__BB0_25;
	add.s32 	%r117, %r43, %r42;
	mul.wide.s32 	%rd156, %r117, 4;
	add.s64 	%rd157, %rd29, %rd156;
	ld.global.u32 	%r128, [%rd157];
	setp.ne.s32 	%p29, %r128, -1;
	mov.b32 	%r129, -1;
	@%p29 bra 	$L__BB0_23;
$L__BB0_25:
	setp.ge.f64 	%p30, %fd304, %fd50;
	setp.ne.s32 	%p31, %r129, -1;
	sub.s32 	%r118, -2, %r129;
	selp.b32 	%r119, %r118, %r129, %p31;
	selp.b32 	%r120, %r119, %r129, %p30;
	st.global.f64 	[%rd33], %fd304;
	st.global.u32 	[%rd32], %r124;
	st.global.f64 	[%rd34], %fd303;
	st.global.f64 	[%rd34+8], %fd302;
	st.global.f64 	[%rd34+16], %fd301;
	mul.wide.s32 	%rd158, %r31, 8;
	add.s64 	%rd159, %rd31, %rd158;
	st.global.f64 	[%rd159], %fd307;
	st.global.f64 	[%rd159+8], %fd306;
	st.global.f64 	[%rd159+16], %fd305;
	ld.const.u64 	%rd160, [pointers+192];
	cvta.to.global.u64 	%rd161, %rd160;
	mul.wide.s32 	%rd162, %r28, 4;
	add.s64 	%rd163, %rd161, %rd162;
	st.global.u32 	[%rd163], %r120;
	st.global.f64 	[%rd35], %fd300;
	st.global.f64 	[%rd35+8], %fd299;
	st.global.f64 	[%rd35+16], %fd298;
	st.global.f64 	[%rd36], %fd297;
	st.global.f64 	[%rd36+8], %fd296;
	st.global.f64 	[%rd36+16], %fd295;
	add.s32 	%r123, %r123, %r20;
	setp.lt.u32 	%p32, %r123, %r23;
	@%p32 bra 	$L__BB0_11;
$L__BB0_26:
	ret;
$L__BB0_27:
	add.s32 	%r92, %r124, -1;
	setp.lt.u32 	%p18, %r92, 2;
	@%p18 bra 	$L__BB0_38;
	setp.eq.s32 	%p19, %r124, 3;
	mov.f64 	%fd308, %fd304;
	@%p19 bra 	$L__BB0_29;
	bra.uni 	$L__BB0_30;
$L__BB0_29:
	add.f64 	%fd308, %fd51, %fd304;
$L__BB0_30:
	sub.f64 	%fd142, %fd50, %fd308;
	div.rn.f64 	%fd40, %fd142, %fd3;
	shl.b32 	%r93, %r38, 2;
	mov.f64 	%fd143, 0d3FF0000000000000;
	sub.f64 	%fd144, %fd143, %fd40;
	mul.wide.s32 	%rd122, %r93, 4;
	add.s64 	%rd123, %rd167, %rd122;
	ld.u32 	%r94, [%rd123];
	mul.lo.s32 	%r95, %r94, 3;
	mul.wide.s32 	%rd124, %r95, 8;
	add.s64 	%rd125, %rd165, %rd124;
	ld.f64 	%fd145, [%rd125];
	add.s64 	%rd126, %rd166, %rd124;
	ld.f64 	%fd146, [%rd126];
	mul.f64 	%fd147, %fd144, %fd146;
	fma.rn.f64 	%fd148, %fd40, %fd145, %fd147;
	ld.f64 	%fd149, [%rd125+8];
	ld.f64 	%fd150, [%rd126+8];
	mul.f64 	%fd151, %fd144, %fd150;
	fma.rn.f64 	%fd152, %fd40, %fd149, %fd151;
	ld.f64 	%fd153, [%rd125+16];
	ld.f64 	%fd154, [%rd126+16];
	mul.f64 	%fd155, %fd144, %fd154;
	fma.rn.f64 	%fd156, %fd40, %fd153, %fd155;
	ld.u32 	%r96, [%rd123+4];
	mul.lo.s32 	%r97, %r96, 3;
	mul.wide.s32 	%rd127, %r97, 8;
	add.s64 	%rd128, %rd165, %rd127;
	ld.f64 	%fd157, [%rd128];
	add.s64 	%rd129, %rd166, %rd127;
	ld.f64 	%fd158, [%rd129];
	mul.f64 	%fd159, %fd144, %fd158;
	fma.rn.f64 	%fd160, %fd40, %fd157, %fd159;
	ld.f64 	%fd161, [%rd128+8];
	ld.f64 	%fd162, [%rd129+8];
	mul.f64 	%fd163, %fd144, %fd162;
	fma.rn.f64 	%fd164, %fd40, %fd161, %fd163;
	ld.f64 	%fd165, [%rd128+16];
	ld.f64 	%fd166, [%rd129+16];
	mul.f64 	%fd167, %fd144, %fd166;
	fma.rn.f64 	%fd168, %fd40, %fd165, %fd167;
	ld.u32 	%r98, [%rd123+8];
	mul.lo.s32 	%r99, %r98, 3;
	mul.wide.s32 	%rd130, %r99, 8;
	add.s64 	%rd131, %rd165, %rd130;
	ld.f64 	%fd169, [%rd131];
	add.s64 	%rd132, %rd166, %rd130;
	ld.f64 	%fd170, [%rd132];
	mul.f64 	%fd171, %fd144, %fd170;
	fma.rn.f64 	%fd172, %fd40, %fd169, %fd171;
	ld.f64 	%fd173, [%rd131+8];
	ld.f64 	%fd174, [%rd132+8];
	mul.f64 	%fd175, %fd144, %fd174;
	fma.rn.f64 	%fd176, %fd40, %fd173, %fd175;
	ld.f64 	%fd177, [%rd131+16];
	ld.f64 	%fd178, [%rd132+16];
	mul.f64 	%fd179, %fd144, %fd178;
	fma.rn.f64 	%fd180, %fd40, %fd177, %fd179;
	ld.u32 	%r100, [%rd123+12];
	mul.lo.s32 	%r101, %r100, 3;
	mul.wide.s32 	%rd133, %r101, 8;
	add.s64 	%rd134, %rd165, %rd133;
	ld.f64 	%fd181, [%rd134];
	add.s64 	%rd135, %rd166, %rd133;
	ld.f64 	%fd182, [%rd135];
	mul.f64 	%fd183, %fd144, %fd182;
	fma.rn.f64 	%fd184, %fd40, %fd181, %fd183;
	ld.f64 	%fd185, [%rd134+8];
	ld.f64 	%fd186, [%rd135+8];
	mul.f64 	%fd187, %fd144, %fd186;
	fma.rn.f64 	%fd188, %fd40, %fd185, %fd187;
	ld.f64 	%fd189, [%rd134+16];
	ld.f64 	%fd190, [%rd135+16];
	mul.f64 	%fd191, %fd144, %fd190;
	fma.rn.f64 	%fd192, %fd40, %fd189, %fd191;
	fma.rn.f64 	%fd193, %fd148, %fd36, 0d0000000000000000;
	fma.rn.f64 	%fd194, %fd152, %fd36, 0d0000000000000000;
	fma.rn.f64 	%fd195, %fd156, %fd36, 0d0000000000000000;
	fma.rn.f64 	%fd196, %fd160, %fd33, %fd193;
	fma.rn.f64 	%fd197, %fd164, %fd33, %fd194;
	fma.rn.f64 	%fd198, %fd168, %fd33, %fd195;
	fma.rn.f64 	%fd199, %fd172, %fd34, %fd196;
	fma.rn.f64 	%fd200, %fd176, %fd34, %fd197;
	fma.rn.f64 	%fd201, %fd180, %fd34, %fd198;
	fma.rn.f64 	%fd202, %fd184, %fd35, %fd199;
	fma.rn.f64 	%fd203, %fd188, %fd35, %fd200;
	fma.rn.f64 	%fd204, %fd192, %fd35, %fd201;
	mul.f64 	%fd300, %fd51, %fd202;
	mul.f64 	%fd299, %fd51, %fd203;
	mul.f64 	%fd298, %fd51, %fd204;
	mov.f64 	%fd309, 0d3FC5555555555555;
	add.s32 	%r102, %r124, -1;
	setp.lt.u32 	%p20, %r102, 2;
	@%p20 bra 	$L__BB0_39;
	setp.eq.s32 	%p21, %r124, 0;
	@%p21 bra 	$L__BB0_34;
	setp.eq.s32 	%p22, %r124, 3;
	@%p22 bra 	$L__BB0_34;
	mov.f64 	%fd309, %fd40;
$L__BB0_34:
	fma.rn.f64 	%fd297, %fd309, %fd300, %fd297;
	fma.rn.f64 	%fd296, %fd309, %fd299, %fd296;
	fma.rn.f64 	%fd295, %fd309, %fd298, %fd295;
	setp.ne.s32 	%p23, %r124, 3;
	@%p23 bra 	$L__BB0_36;
	add.f64 	%fd304, %fd51, %fd304;
	mov.b32 	%r124, 0;
	mov.u32 	%r125, %r38;
	mov.f64 	%fd301, %fd295;
	mov.f64 	%fd302, %fd296;
	mov.f64 	%fd303, %fd297;
	bra.uni 	$L__BB0_13;
$L__BB0_36:
	add.s32 	%r124, %r124, 1;
	mov.u32 	%r125, %r38;
	bra.uni 	$L__BB0_13;
$L__BB0_37:
	fma.rn.f64 	%fd307, %fd300, 0d3FE0000000000000, %fd303;
	fma.rn.f64 	%fd306, %fd299, 0d3FE0000000000000, %fd302;
	fma.rn.f64 	%fd305, %fd298, 0d3FE0000000000000, %fd301;
	bra.uni 	$L__BB0_16;
$L__BB0_38:
	add.f64 	%fd308, %fd2, %fd304;
	bra.uni 	$L__BB0_30;
$L__BB0_39:
	mov.f64 	%fd309, 0d3FD5555555555555;
	bra.uni 	$L__BB0_34;

}


// ===== COMPILED SASS (sm_100) =====

	.target	sm_100

	.elftype	@"ET_EXEC"


//--------------------- .note.nv.tkinfo           --------------------------
	.section	.note.nv.tkinfo,"",@"SHT_NOTE"
	.sectionflags	@"SHF_NOTE_NV_TKINFO"
	.tkinfo
        /*0018*/ 	.word	0x00000002
        /*0030*/ 	.string	""
        /*0030*/ 	.string	"ptxas"
        /*0030*/ 	.string	"Cuda compilation tools, release 13.0, V13.0.88"
        /*0030*/ 	.string	"Build cuda_13.0.r13.0/compiler.36424714_0"
        /*0030*/ 	.string	"-arch sm_100 -m 64 "



//--------------------- .note.nv.cuinfo           --------------------------
	.section	.note.nv.cuinfo,"",@"SHT_NOTE"
	.sectionflags	@"SHF_NOTE_NV_CUINFO"
        /*0018*/ 	.short	0x0002
        /*001a*/ 	.short	0x0064
        /*001c*/ 	.short	0x0082
	.zero		2


//--------------------- .nv.info                  --------------------------
	.section	.nv.info,"",@"SHT_CUDA_INFO"
	.align	4


	//----- nvinfo : EIATTR_REGCOUNT
	.align		4
        /*0000*/ 	.byte	0x04, 0x2f
        /*0002*/ 	.short	(.L_6 - .L_5)
	.align		4
.L_5:
        /*0004*/ 	.word	index@(_Z25BlockedTracingKernelOfRK4dddd)
        /*0008*/ 	.word	0x00000060


	//----- nvinfo : EIATTR_FRAME_SIZE
	.align		4
.L_6:
        /*000c*/ 	.byte	0x04, 0x11
        /*000e*/ 	.short	(.L_8 - .L_7)
	.align		4
.L_7:
        /*0010*/ 	.word	index@($__internal_1_$__cuda_sm20_div_rn_f64_full)
        /*0014*/ 	.word	0x00000020


	//----- nvinfo : EIATTR_FRAME_SIZE
	.align		4
.L_8:
        /*0018*/ 	.byte	0x04, 0x11
        /*001a*/ 	.short	(.L_10 - .L_9)
	.align		4
.L_9:
        /*001c*/ 	.word	index@($__internal_0_$__cuda_sm20_dblrcp_rn_slowpath_v3)
        /*0020*/ 	.word	0x00000020


	//----- nvinfo : EIATTR_FRAME_SIZE
	.align		4
.L_10:
        /*0024*/ 	.byte	0x04, 0x11
        /*0026*/ 	.short	(.L_12 - .L_11)
	.align		4
.L_11:
        /*0028*/ 	.word	index@(_Z25BlockedTracingKernelOfRK4dddd)
        /*002c*/ 	.word	0x00000020


	//----- nvinfo : EIATTR_MIN_STACK_SIZE
	.align		4
.L_12:
        /*0030*/ 	.byte	0x04, 0x12
        /*0032*/ 	.short	(.L_14 - .L_13)
	.align		4
.L_13:
        /*0034*/ 	.word	index@(_Z25BlockedTracingKernelOfRK4dddd)
        /*0038*/ 	.word	0x00000020
.L_14:


//--------------------- .nv.compat                --------------------------
	.section	.nv.compat,"",@"SHT_CUDA_COMPAT_INFO"
	.align	4
        /*0000*/ 	.byte	0x02, 0x09, 0x00, 0x00, 0x02, 0x02, 0x01, 0x00, 0x02, 0x05, 0x05, 0x00, 0x03, 0x07, 0x01, 0x01
        /*0010*/ 	.byte	0x02, 0x03, 0x00, 0x00, 0x02, 0x06, 0x01, 0x00, 0x04, 0x0b, 0x08, 0x00, 0x01, 0x00, 0x00, 0x00
        /*0020*/ 	.byte	0x00, 0x00, 0x00, 0x00


//--------------------- .nv.info._Z25BlockedTracingKernelOfRK4dddd --------------------------
	.section	.nv.info._Z25BlockedTracingKernelOfRK4dddd,"",@"SHT_CUDA_INFO"
	.sectionflags	@""
	.align	4


	//----- nvinfo : EIATTR_CUDA_API_VERSION
	.align		4
        /*0000*/ 	.byte	0x04, 0x37
        /*0002*/ 	.short	(.L_16 - .L_15)
.L_15:
        /*0004*/ 	.word	0x00000082


	//----- nvinfo : EIATTR_KPARAM_INFO
	.align		4
.L_16:
        /*0008*/ 	.byte	0x04, 0x17
        /*000a*/ 	.short	(.L_18 - .L_17)
.L_17:
        /*000c*/ 	.word	0x00000000
        /*0010*/ 	.short	0x0003
        /*0012*/ 	.short	0x0018
        /*0014*/ 	.byte	0x00, 0xf0, 0x21, 0x00


	//----- nvinfo : EIATTR_KPARAM_INFO
	.align		4
.L_18:
        /*0018*/ 	.byte	0x04, 0x17
        /*001a*/ 	.short	(.L_20 - .L_19)
.L_19:
        /*001c*/ 	.word	0x00000000
        /*0020*/ 	.short	0x0002
        /*0022*/ 	.short	0x0010
        /*0024*/ 	.byte	0x00, 0xf0, 0x21, 0x00


	//----- nvinfo : EIATTR_KPARAM_INFO
	.align		4
.L_20:
        /*0028*/ 	.byte	0x04, 0x17
        /*002a*/ 	.short	(.L_22 - .L_21)
.L_21:
        /*002c*/ 	.word	0x00000000
        /*0030*/ 	.short	0x0001
        /*0032*/ 	.short	0x0008
        /*0034*/ 	.byte	0x00, 0xf0, 0x21, 0x00


	//----- nvinfo : EIATTR_KPARAM_INFO
	.align		4
.L_22:
        /*0038*/ 	.byte	0x04, 0x17
        /*003a*/ 	.short	(.L_24 - .L_23)
.L_23:
        /*003c*/ 	.word	0x00000000
        /*0040*/ 	.short	0x0000
        /*0042*/ 	.short	0x0000
        /*0044*/ 	.byte	0x00, 0xf0, 0x21, 0x00


	//----- nvinfo : EIATTR_SPARSE_MMA_MASK
	.align		4
.L_24:
        /*0048*/ 	.byte	0x03, 0x50
        /*004a*/ 	.short	0x0000


	//----- nvinfo : EIATTR_MAXREG_COUNT
	.align		4
        /*004c*/ 	.byte	0x03, 0x1b
        /*004e*/ 	.short	0x00ff


	//----- nvinfo : EIATTR_NUM_BARRIERS
	.align		4
        /*0050*/ 	.byte	0x02, 0x4c
        /*0052*/ 	.byte	0x01
	.zero		1


	//----- nvinfo : EIATTR_MERCURY_ISA_VERSION
	.align		4
        /*0054*/ 	.byte	0x03, 0x5f
        /*0056*/ 	.short	0x0101


	//----- nvinfo : EIATTR_VRC_CTA_INIT_COUNT
	.align		4
        /*0058*/ 	.byte	0x02, 0x4a
	.zero		1
	.zero		1


	//----- nvinfo : EIATTR_EXIT_INSTR_OFFSETS
	.align		4
        /*005c*/ 	.byte	0x04, 0x1c
        /*005e*/ 	.short	(.L_26 - .L_25)


	//   ....[0]....
.L_25:
        /*0060*/ 	.word	0x00000680


	//   ....[1]....
        /*0064*/ 	.word	0x00000790


	//   ....[2]....
        /*0068*/ 	.word	0x00002830


	//----- nvinfo : EIATTR_INDIRECT_BRANCH_TARGETS
	.align		4
.L_26:
        /*006c*/ 	.byte	0x04, 0x34
        /*006e*/ 	.short	(.L_28 - .L_27)


	//   ....[0]....
.L_27:
        /*0070*/ 	.word	.L_x_41@srel
        /*0074*/ 	.short	0x0
        /*0076*/ 	.short	0x0
        /*0078*/ 	.word	0x5
        /*007c*/ 	.word	.L_x_22@srel
        /*0080*/ 	.word	.L_x_43@srel
        /*0084*/ 	.word	.L_x_43@srel
        /*0088*/ 	.word	.L_x_22@srel
        /*008c*/ 	.word	.L_x_43@srel


	//----- nvinfo : EIATTR_CRS_STACK_SIZE
	.align		4
.L_28:
        /*0090*/ 	.byte	0x04, 0x1e
        /*0092*/ 	.short	(.L_30 - .L_29)
.L_29:
        /*0094*/ 	.word	0x00000000


	//----- nvinfo : EIATTR_CBANK_PARAM_SIZE
	.align		4
.L_30:
        /*0098*/ 	.byte	0x03, 0x19
        /*009a*/ 	.short	0x0020


	//----- nvinfo : EIATTR_PARAM_CBANK
	.align		4
        /*009c*/ 	.byte	0x04, 0x0a
        /*009e*/ 	.short	(.L_32 - .L_31)
	.align		4
.L_31:
        /*00a0*/ 	.word	index@(.nv.constant0._Z25BlockedTracingKernelOfRK4dddd)
        /*00a4*/ 	.short	0x0380
        /*00a6*/ 	.short	0x0020


	//----- nvinfo : EIATTR_SW_WAR
	.align		4
.L_32:
        /*00a8*/ 	.byte	0x04, 0x36
        /*00aa*/ 	.short	(.L_34 - .L_33)
.L_33:
        /*00ac*/ 	.word	0x00000008
.L_34:


//--------------------- .nv.callgraph             --------------------------
	.section	.nv.callgraph,"",@"SHT_CUDA_CALLGRAPH"
	.align	4
	.sectionentsize	8
	.align		4
        /*0000*/ 	.word	0x00000000
	.align		4
        /*0004*/ 	.word	0xffffffff
	.align		4
        /*0008*/ 	.word	0x00000000
	.align		4
        /*000c*/ 	.word	0xfffffffe
	.align		4
        /*0010*/ 	.word	0x00000000
	.align		4
        /*0014*/ 	.word	0xfffffffd
	.align		4
        /*0018*/ 	.word	0x00000000
	.align		4
        /*001c*/ 	.word	0xfffffffc


//--------------------- .nv.constant3             --------------------------
	.section	.nv.constant3,"a",@progbits
	.align	8
.nv.constant3:
	.type		pointers,@object
	.size		pointers,(timeStep - pointers)
pointers:
	.zero		200
	.type		timeStep,@object
	.size		timeStep,(epsilon - timeStep)
timeStep:
	.zero		8
	.type		epsilon,@object
	.size		epsilon,(sharedMemorySize - epsilon)
epsilon:
	.zero		8
	.type		sharedMemorySize,@object
	.size		sharedMemorySize,(multiple - sharedMemorySize)
sharedMemorySize:
	.zero		4
	.type		multiple,@object
	.size		multiple,(.L_4 - multiple)
multiple:
	.zero		4
.L_4:


//--------------------- .nv.constant2._Z25BlockedTracingKernelOfRK4dddd --------------------------
	.section	.nv.constant2._Z25BlockedTracingKernelOfRK4dddd,"a",@progbits
	.sectionflags	@""
	.align	4
.nv.constant2._Z25BlockedTracingKernelOfRK4dddd:
        /*0000*/ 	.byte	0xa0, 0x1b, 0x00, 0x00, 0x80, 0x1b, 0x00, 0x00, 0x80, 0x1b, 0x00, 0x00, 0xa0, 0x1b, 0x00, 0x00
        /*0010*/ 	.byte	0x80, 0x1b, 0x00, 0x00


//--------------------- .text._Z25BlockedTracingKernelOfRK4dddd --------------------------
	.section	.text._Z25BlockedTracingKernelOfRK4dddd,"ax",@progbits
	.align	128
        .global         _Z25BlockedTracingKernelOfRK4dddd
        .type           _Z25BlockedTracingKernelOfRK4dddd,@function
        .size           _Z25BlockedTracingKernelOfRK4dddd,(.L_x_48 - _Z25BlockedTracingKernelOfRK4dddd)
        .other          _Z25BlockedTracingKernelOfRK4dddd,@"STO_CUDA_ENTRY STV_DEFAULT"
_Z25BlockedTracingKernelOfRK4dddd:
.text._Z25BlockedTracingKernelOfRK4dddd:
[----:B------:R-:W0:Y:S01]  /*0000*/  LDC R1, c[0x0][0x37c] ;  /* 0x0000df00ff017b82 */ /* 0x000e220000000800 */
[----:B------:R-:W1:Y:S07]  /*0010*/  S2R R3, SR_CTAID.X ;  /* 0x0000000000037919 */ /* 0x000e6e0000002500 */
[----:B------:R-:W1:Y:S01]  /*0020*/  LDC.64 R4, c[0x3][0x60] ;  /* 0x00c01800ff047b82 */ /* 0x000e620000000a00 */
[----:B------:R-:W2:Y:S01]  /*0030*/  LDCU.64 UR6, c[0x0][0x358] ;  /* 0x00006b00ff0677ac */ /* 0x000ea20008000a00 */
[----:B0-----:R-:W-:Y:S01]  /*0040*/  VIADD R1, R1, 0xffffffe0 ;  /* 0xffffffe001017836 */ /* 0x001fe20000000000 */
[----:B------:R-:W0:Y:S05]  /*0050*/  LDCU UR4, c[0x3][0xd8] ;  /* 0x00c01b00ff0477ac */ /* 0x000e2a0008000800 */
[----:B------:R-:W3:Y:S08]  /*0060*/  LDC.64 R6, c[0x3][0x58] ;  /* 0x00c01600ff067b82 */ /* 0x000ef00000000a00 */
[----:B------:R-:W4:Y:S08]  /*0070*/  LDC.64 R8, c[0x3][0x18] ;  /* 0x00c00600ff087b82 */ /* 0x000f300000000a00 */
[----:B------:R-:W5:Y:S01]  /*0080*/  LDC.64 R10, c[0x3][0x20] ;  /* 0x00c00800ff0a7b82 */ /* 0x000f620000000a00 */
[----:B-1----:R-:W-:-:S05]  /*0090*/  IMAD.WIDE.U32 R4, R3, 0x4, R4 ;  /* 0x0000000403047825 */ /* 0x002fca00078e0004 */
[----:B--2---:R-:W3:Y:S02]  /*00a0*/  LDG.E R0, desc[UR6][R4.64] ;  /* 0x0000000604007981 */ /* 0x004ee4000c1e1900 */
[----:B---3--:R-:W-:-:S06]  /*00b0*/  IMAD.WIDE R6, R0, 0x4, R6 ;  /* 0x0000000400067825 */ /* 0x008fcc00078e0206 */
[----:B------:R-:W4:Y:S02]  /*00c0*/  LDG.E R7, desc[UR6][R6.64] ;  /* 0x0000000606077981 */ /* 0x000f24000c1e1900 */
[----:B----4-:R-:W-:-:S04]  /*00d0*/  IMAD.WIDE R8, R7, 0x4, R8 ;  /* 0x0000000407087825 */ /* 0x010fc800078e0208 */
[----:B-----5:R-:W-:Y:S01]  /*00e0*/  IMAD.WIDE R10, R7, 0x4, R10 ;  /* 0x00000004070a7825 */ /* 0x020fe200078e020a */
[----:B------:R-:W2:Y:S04]  /*00f0*/  LDG.E R2, desc[UR6][R8.64] ;  /* 0x0000000608027981 */ /* 0x000ea8000c1e1900 */
[----:B------:R-:W2:Y:S04]  /*0100*/  LDG.E R13, desc[UR6][R8.64+0x4] ;  /* 0x00000406080d7981 */ /* 0x000ea8000c1e1900 */
[----:B------:R-:W3:Y:S04]  /*0110*/  LDG.E R12, desc[UR6][R10.64] ;  /* 0x000000060a0c7981 */ /* 0x000ee8000c1e1900 */
[----:B------:R-:W4:Y:S01]  /*0120*/  LDG.E R5, desc[UR6][R10.64+0x4] ;  /* 0x000004060a057981 */ /* 0x000f22000c1e1900 */
[----:B--2---:R-:W-:-:S02]  /*0130*/  IMAD.IADD R16, R13, 0x1, -R2 ;  /* 0x000000010d107824 */ /* 0x004fc400078e0a02 */
[C---:B---3--:R-:W-:Y:S01]  /*0140*/  IMAD R17, R12.reuse, 0x3, RZ ;  /* 0x000000030c117824 */ /* 0x048fe200078e02ff */
[----:B----4-:R-:W-:Y:S01]  /*0150*/  IADD3 R18, PT, PT, -R12, R5, RZ ;  /* 0x000000050c127210 */ /* 0x010fe20007ffe1ff */
[----:B------:R-:W-:-:S04]  /*0160*/  IMAD.SHL.U32 R5, R16, 0x20, RZ ;  /* 0x0000002010057824 */ /* 0x000fc800078e00ff */
[----:B------:R-:W-:-:S05]  /*0170*/  IMAD R5, R18, 0x48, R5 ;  /* 0x0000004812057824 */ /* 0x000fca00078e0205 */
[----:B0-----:R-:W-:-:S13]  /*0180*/  ISETP.GT.AND P0, PT, R5, UR4, PT ;  /* 0x0000000405007c0c */ /* 0x001fda000bf04270 */
[----:B------:R-:W-:Y:S05]  /*0190*/  @P0 BRA `(.L_x_0) ;  /* 0x0000000000f80947 */ /* 0x000fea0003800000 */
[----:B------:R-:W0:Y:S01]  /*01a0*/  S2R R20, SR_TID.X ;  /* 0x0000000000147919 */ /* 0x000e220000002100 */
[----:B------:R-:W-:Y:S01]  /*01b0*/  IMAD R45, R18, 0x3, RZ ;  /* 0x00000003122d7824 */ /* 0x000fe200078e02ff */
[----:B------:R-:W-:Y:S01]  /*01c0*/  MOV R4, 0x400 ;  /* 0x0000040000047802 */ /* 0x000fe20000000f00 */
[----:B------:R-:W-:Y:S01]  /*01d0*/  IMAD.SHL.U32 R43, R16, 0x4, RZ ;  /* 0x00000004102b7824 */ /* 0x000fe200078e00ff */
[----:B------:R-:W1:Y:S01]  /*01e0*/  S2R R19, SR_CgaCtaId ;  /* 0x0000000000137919 */ /* 0x000e620000008800 */
[----:B------:R-:W-:Y:S01]  /*01f0*/  BSSY.RECONVERGENT B0, `(.L_x_1) ;  /* 0x0000020000007945 */ /* 0x000fe20003800200 */
[----:B------:R-:W2:Y:S01]  /*0200*/  S2R R6, SR_SWINHI ;  /* 0x0000000000067919 */ /* 0x000ea20000002f00 */
[C---:B0-----:R-:W-:Y:S02]  /*0210*/  ISETP.GE.AND P0, PT, R20.reuse, R45, PT ;  /* 0x0000002d1400720c */ /* 0x041fe40003f06270 */
[----:B------:R-:W-:Y:S02]  /*0220*/  ISETP.GE.AND P1, PT, R20, R43, PT ;  /* 0x0000002b1400720c */ /* 0x000fe40003f26270 */
[----:B-1----:R-:W-:-:S04]  /*0230*/  LEA R19, R19, R4, 0x18 ;  /* 0x0000000413137211 */ /* 0x002fc800078ec0ff */
[----:B------:R-:W-:Y:S02]  /*0240*/  MOV R50, R19 ;  /* 0x0000001300327202 */ /* 0x000fe40000000f00 */
[----:B--2---:R-:W-:Y:S01]  /*0250*/  MOV R51, R6 ;  /* 0x0000000600337202 */ /* 0x004fe20000000f00 */
[----:B------:R-:W-:Y:S02]  /*0260*/  IMAD R21, R18, 0x18, R19 ;  /* 0x0000001812157824 */ /* 0x000fe400078e0213 */
[----:B------:R-:W-:-:S04]  /*0270*/  IMAD.WIDE R48, R45, 0x8, R50 ;  /* 0x000000082d307825 */ /* 0x000fc800078e0232 */
[----:B------:R-:W-:Y:S01]  /*0280*/  IMAD R23, R18, 0x18, R21 ;  /* 0x0000001812177824 */ /* 0x000fe200078e0215 */
[----:B------:R-:W-:Y:S06]  /*0290*/  @P0 BRA `(.L_x_2) ;  /* 0x0000000000540947 */ /* 0x000fec0003800000 */
[----:B------:R-:W0:Y:S01]  /*02a0*/  LDC R31, c[0x0][0x360] ;  /* 0x0000d800ff1f7b82 */ /* 0x000e220000000800 */
[----:B------:R-:W-:-:S07]  /*02b0*/  MOV R22, R20 ;  /* 0x0000001400167202 */ /* 0x000fce0000000f00 */
[----:B------:R-:W1:Y:S08]  /*02c0*/  LDC.64 R10, c[0x3][0x28] ;  /* 0x00c00a00ff0a7b82 */ /* 0x000e700000000a00 */
[----:B------:R-:W2:Y:S08]  /*02d0*/  LDC.64 R12, c[0x3][0x30] ;  /* 0x00c00c00ff0c7b82 */ /* 0x000eb00000000a00 */
[----:B------:R-:W3:Y:S02]  /*02e0*/  LDC.64 R14, c[0x3][0x38] ;  /* 0x00c00e00ff0e7b82 */ /* 0x000ee40000000a00 */
.L_x_3:
[----:B0-----:R-:W-:-:S04]  /*02f0*/  IMAD.IADD R9, R17, 0x1, R22 ;  /* 0x0000000111097824 */ /* 0x001fc800078e0216 */
[----:B-1----:R-:W-:-:S04]  /*0300*/  IMAD.WIDE R4, R9, 0x8, R10 ;  /* 0x0000000809047825 */ /* 0x002fc800078e020a */
[C---:B--2---:R-:W-:Y:S02]  /*0310*/  IMAD.WIDE R6, R9.reuse, 0x8, R12 ;  /* 0x0000000809067825 */ /* 0x044fe400078e020c */
[----:B------:R-:W2:Y:S02]  /*0320*/  LDG.E.64 R4, desc[UR6][R4.64] ;  /* 0x0000000604047981 */ /* 0x000ea4000c1e1b00 */
[----:B---3--:R-:W-:Y:S02]  /*0330*/  IMAD.WIDE R8, R9, 0x8, R14 ;  /* 0x0000000809087825 */ /* 0x008fe400078e020e */
[----:B------:R-:W3:Y:S04]  /*0340*/  LDG.E.64 R6, desc[UR6][R6.64] ;  /* 0x0000000606067981 */ /* 0x000ee8000c1e1b00 */
[----:B------:R-:W4:Y:S01]  /*0350*/  LDG.E.64 R8, desc[UR6][R8.64] ;  /* 0x0000000608087981 */ /* 0x000f22000c1e1b00 */
[C---:B------:R-:W-:Y:S01]  /*0360*/  IMAD R25, R22.reuse, 0x8, R19 ;  /* 0x0000000816197824 */ /* 0x040fe200078e0213 */
[C---:B------:R-:W-:Y:S01]  /*0370*/  LEA R27, R22.reuse, R21, 0x3 ;  /* 0x00000015161b7211 */ /* 0x040fe200078e18ff */
[----:B------:R-:W-:-:S02]  /*0380*/  IMAD R29, R22, 0x8, R23 ;  /* 0x00000008161d7824 */ /* 0x000fc400078e0217 */
[----:B0-----:R-:W-:-:S05]  /*0390*/  IMAD.IADD R22, R31, 0x1, R22 ;  /* 0x000000011f167824 */ /* 0x001fca00078e0216 */
[----:B------:R-:W-:Y:S01]  /*03a0*/  ISETP.GE.AND P0, PT, R22, R45, PT ;  /* 0x0000002d1600720c */ /* 0x000fe20003f06270 */
[----:B--2---:R0:W-:Y:S04]  /*03b0*/  STS.64 [R25], R4 ;  /* 0x0000000419007388 */ /* 0x0041e80000000a00 */
[----:B---3--:R0:W-:Y:S04]  /*03c0*/  STS.64 [R27], R6 ;  /* 0x000000061b007388 */ /* 0x0081e80000000a00 */
[----:B----4-:R0:W-:Y:S04]  /*03d0*/  STS.64 [R29], R8 ;  /* 0x000000081d007388 */ /* 0x0101e80000000a00 */
[----:B------:R-:W-:Y:S05]  /*03e0*/  @!P0 BRA `(.L_x_3) ;  /* 0xfffffffc00c08947 */ /* 0x000fea000383ffff */
.L_x_2:
[----:B------:R-:W-:Y:S05]  /*03f0*/  BSYNC.RECONVERGENT B0 ;  /* 0x0000000000007941 */ /* 0x000fea0003800200 */
.L_x_1:
[----:B------:R-:W-:Y:S04]  /*0400*/  BSSY.RECONVERGENT B0, `(.L_x_4) ;  /* 0x0000012000007945 */ /* 0x000fe80003800200 */
[----:B------:R-:W-:Y:S05]  /*0410*/  @P1 BRA `(.L_x_5) ;  /* 0x0000000000401947 */ /* 0x000fea0003800000 */
[----:B------:R-:W1:Y:S01]  /*0420*/  LDC R17, c[0x0][0x360] ;  /* 0x0000d800ff117b82 */ /* 0x000e620000000800 */
[----:B------:R-:W-:-:S07]  /*0430*/  IMAD R23, R18, 0x18, R23 ;  /* 0x0000001812177824 */ /* 0x000fce00078e0217 */
[----:B0-----:R-:W0:Y:S08]  /*0440*/  LDC.64 R8, c[0x3][0x40] ;  /* 0x00c01000ff087b82 */ /* 0x001e300000000a00 */
[----:B------:R-:W2:Y:S02]  /*0450*/  LDC.64 R10, c[0x3][0x48] ;  /* 0x00c01200ff0a7b82 */ /* 0x000ea40000000a00 */
.L_x_6:
[----:B------:R-:W-:-:S05]  /*0460*/  LEA R7, R2, R20, 0x2 ;  /* 0x0000001402077211 */ /* 0x000fca00078e10ff */
[----:B0---4-:R-:W-:-:S04]  /*0470*/  IMAD.WIDE R4, R7, 0x4, R8 ;  /* 0x0000000407047825 */ /* 0x011fc800078e0208 */
[----:B--2---:R-:W-:Y:S02]  /*0480*/  IMAD.WIDE R6, R7, 0x4, R10 ;  /* 0x0000000407067825 */ /* 0x004fe400078e020a */
[----:B------:R-:W2:Y:S04]  /*0490*/  LDG.E R4, desc[UR6][R4.64] ;  /* 0x0000000604047981 */ /* 0x000ea8000c1e1900 */
[----:B------:R-:W3:Y:S01]  /*04a0*/  LDG.E R6, desc[UR6][R6.64] ;  /* 0x0000000606067981 */ /* 0x000ee2000c1e1900 */
[----:B------:R-:W-:Y:S01]  /*04b0*/  IMAD R13, R20, 0x4, R23 ;  /* 0x00000004140d7824 */ /* 0x000fe200078e0217 */
[----:B-1----:R-:W-:-:S03]  /*04c0*/  IADD3 R20, PT, PT, R17, R20, RZ ;  /* 0x0000001411147210 */ /* 0x002fc60007ffe0ff */
[----:B------:R-:W-:Y:S01]  /*04d0*/  IMAD R15, R16, 0x10, R13 ;  /* 0x00000010100f7824 */ /* 0x000fe200078e020d */
[----:B------:R-:W-:Y:S01]  /*04e0*/  ISETP.GE.AND P0, PT, R20, R43, PT ;  /* 0x0000002b1400720c */ /* 0x000fe20003f06270 */
[----:B--2---:R4:W-:Y:S04]  /*04f0*/  STS [R13], R4 ;  /* 0x000000040d007388 */ /* 0x0049e80000000800 */
[----:B---3--:R4:W-:Y:S08]  /*0500*/  STS [R15], R6 ;  /* 0x000000060f007388 */ /* 0x0089f00000000800 */
[----:B------:R-:W-:Y:S05]  /*0510*/  @!P0 BRA `(.L_x_6) ;  /* 0xfffffffc00d08947 */ /* 0x000fea000383ffff */
.L_x_5:
[----:B------:R-:W-:Y:S05]  /*0520*/  BSYNC.RECONVERGENT B0 ;  /* 0x0000000000007941 */ /* 0x000fea0003800200 */
.L_x_4:
[----:B------:R-:W-:Y:S01]  /*0530*/  BAR.SYNC.DEFER_BLOCKING 0x0 ;  /* 0x0000000000007b1d */ /* 0x000fe20000010000 */
[----:B------:R-:W-:-:S04]  /*0540*/  IMAD.WIDE R46, R45, 0x8, R48 ;  /* 0x000000082d2e7825 */ /* 0x000fc800078e0230 */
[----:B------:R-:W-:-:S04]  /*0550*/  IMAD.WIDE R44, R45, 0x8, R46 ;  /* 0x000000082d2c7825 */ /* 0x000fc800078e022e */
[----:B------:R-:W-:Y:S01]  /*0560*/  IMAD.WIDE R42, R43, 0x4, R44 ;  /* 0x000000042b2a7825 */ /* 0x000fe200078e022c */
[----:B------:R-:W-:Y:S06]  /*0570*/  BRA `(.L_x_7) ;  /* 0x00000000002c7947 */ /* 0x000fec0003800000 */
.L_x_0:
[----:B------:R-:W0:Y:S01]  /*0580*/  LDC.64 R50, c[0x3][0x28] ;  /* 0x00c00a00ff327b82 */ /* 0x000e220000000a00 */
[----:B------:R-:W-:-:S07]  /*0590*/  IMAD.SHL.U32 R5, R2, 0x4, RZ ;  /* 0x0000000402057824 */ /* 0x000fce00078e00ff */
[----:B------:R-:W1:Y:S08]  /*05a0*/  LDC.64 R48, c[0x3][0x30] ;  /* 0x00c00c00ff307b82 */ /* 0x000e700000000a00 */
[----:B------:R-:W2:Y:S08]  /*05b0*/  LDC.64 R46, c[0x3][0x38] ;  /* 0x00c00e00ff2e7b82 */ /* 0x000eb00000000a00 */
[----:B------:R-:W3:Y:S01]  /*05c0*/  LDC.64 R44, c[0x3][0x40] ;  /* 0x00c01000ff2c7b82 */ /* 0x000ee20000000a00 */
[----:B0-----:R-:W-:-:S07]  /*05d0*/  IMAD.WIDE R50, R17, 0x8, R50 ;  /* 0x0000000811327825 */ /* 0x001fce00078e0232 */
[----:B------:R-:W0:Y:S01]  /*05e0*/  LDC.64 R42, c[0x3][0x48] ;  /* 0x00c01200ff2a7b82 */ /* 0x000e220000000a00 */
[----:B-1----:R-:W-:-:S04]  /*05f0*/  IMAD.WIDE R48, R17, 0x8, R48 ;  /* 0x0000000811307825 */ /* 0x002fc800078e0230 */
[----:B--2---:R-:W-:-:S04]  /*0600*/  IMAD.WIDE R46, R17, 0x8, R46 ;  /* 0x00000008112e7825 */ /* 0x004fc800078e022e */
[----:B---3--:R-:W-:-:S04]  /*0610*/  IMAD.WIDE R44, R5, 0x4, R44 ;  /* 0x00000004052c7825 */ /* 0x008fc800078e022c */
[----:B0-----:R-:W-:-:S07]  /*0620*/  IMAD.WIDE R42, R5, 0x4, R42 ;  /* 0x00000004052a7825 */ /* 0x001fce00078e022a */
.L_x_7:
[----:B------:R-:W1:Y:S01]  /*0630*/  S2R R10, SR_TID.X ;  /* 0x00000000000a7919 */ /* 0x000e620000002100 */
[----:B------:R-:W2:Y:S01]  /*0640*/  LDCU UR5, c[0x0][0x360] ;  /* 0x00006c00ff0577ac */ /* 0x000ea20008000800 */
[----:B------:R-:W2:Y:S02]  /*0650*/  LDCU UR4, c[0x3][0xdc] ;  /* 0x00c01b80ff0477ac */ /* 0x000ea40008000800 */
[----:B--2---:R-:W-:-:S06]  /*0660*/  UIMAD UR4, UR5, UR4, URZ ;  /* 0x00000004050472a4 */ /* 0x004fcc000f8e02ff */
[----:B-1----:R-:W-:-:S13]  /*0670*/  ISETP.GE.U32.AND P0, PT, R10, UR4, PT ;  /* 0x000000040a007c0c */ /* 0x002fda000bf06070 */
[----:B------:R-:W-:Y:S05]  /*0680*/  @P0 EXIT ;  /* 0x000000000000094d */ /* 0x000fea0003800000 */
[----:B0-----:R-:W0:Y:S01]  /*0690*/  LDC.64 R8, c[0x3][0xa8] ;  /* 0x00c02a00ff087b82 */ /* 0x001e220000000a00 */
[----:B------:R-:W-:Y:S01]  /*06a0*/  SHF.R.S32.HI R5, RZ, 0x1f, R0 ;  /* 0x0000001fff057819 */ /* 0x000fe20000011400 */
[----:B------:R-:W1:Y:S06]  /*06b0*/  LDCU.64 UR8, c[0x0][0x398] ;  /* 0x00007300ff0877ac */ /* 0x000e6c0008000a00 */
[----:B----4-:R-:W2:Y:S01]  /*06c0*/  LDC.64 R6, c[0x3][0x68] ;  /* 0x00c01a00ff067b82 */ /* 0x010ea20000000a00 */
[----:B0-----:R-:W-:-:S04]  /*06d0*/  LEA R4, P0, R0, R8, 0x2 ;  /* 0x0000000800047211 */ /* 0x001fc800078010ff */
[----:B------:R-:W-:Y:S01]  /*06e0*/  LEA.HI.X R5, R0, R9, R5, 0x2, P0 ;  /* 0x0000000900057211 */ /* 0x000fe200000f1405 */
[----:B--2---:R-:W-:-:S04]  /*06f0*/  IMAD.WIDE.U32 R6, R3, 0x4, R6 ;  /* 0x0000000403067825 */ /* 0x004fc800078e0006 */
[----:B------:R-:W2:Y:S04]  /*0700*/  LDG.E R8, desc[UR6][R4.64] ;  /* 0x0000000604087981 */ /* 0x000ea8000c1e1900 */
[----:B------:R-:W2:Y:S04]  /*0710*/  LDG.E R3, desc[UR6][R4.64+0x4] ;  /* 0x0000040604037981 */ /* 0x000ea8000c1e1900 */
[----:B------:R-:W3:Y:S01]  /*0720*/  LDG.E R6, desc[UR6][R6.64] ;  /* 0x0000000606067981 */ /* 0x000ee2000c1e1900 */
[----:B--2---:R-:W-:Y:S01]  /*0730*/  IMAD.IADD R3, R3, 0x1, -R8 ;  /* 0x0000000103037824 */ /* 0x004fe200078e0a08 */
[----:B------:R-:W-:Y:S01]  /*0740*/  MOV R8, R10 ;  /* 0x0000000a00087202 */ /* 0x000fe20000000f00 */
[----:B-1-3--:R-:W-:-:S07]  /*0750*/  IMAD R9, R6, UR5, RZ ;  /* 0x0000000506097c24 */ /* 0x00afce000f8e02ff */
.L_x_30:
[----:B------:R-:W0:Y:S02]  /*0760*/  LDCU UR4, c[0x3][0xdc] ;  /* 0x00c01b80ff0477ac */ /* 0x000e240008000800 */
[----:B0-2---:R-:W-:-:S05]  /*0770*/  IMAD R7, R9, UR4, R8 ;  /* 0x0000000409077c24 */ /* 0x005fca000f8e0208 */
[----:B------:R-:W-:-:S13]  /*0780*/  ISETP.GE.AND P0, PT, R7, R3, PT ;  /* 0x000000030700720c */ /* 0x000fda0003f06270 */
[----:B------:R-:W-:Y:S05]  /*0790*/  @P0 EXIT ;  /* 0x000000000000094d */ /* 0x000fea0003800000 */
[----:B------:R-:W0:Y:S01]  /*07a0*/  LDC.64 R22, c[0x3][0xa8] ;  /* 0x00c02a00ff167b82 */ /* 0x000e220000000a00 */
[----:B------:R-:W-:-:S07]  /*07b0*/  SHF.R.S32.HI R4, RZ, 0x1f, R0 ;  /* 0x0000001fff047819 */ /* 0x000fce0000011400 */
[----:B------:R-:W1:Y:S08]  /*07c0*/  LDC.64 R12, c[0x3][0xb8] ;  /* 0x00c02e00ff0c7b82 */ /* 0x000e700000000a00 */
[----:B------:R-:W2:Y:S01]  /*07d0*/  LDC.64 R14, c[0x3][0x98] ;  /* 0x00c02600ff0e7b82 */ /* 0x000ea20000000a00 */
[----:B0-----:R-:W-:-:S07]  /*07e0*/  LEA R22, P0, R0, R22, 0x2 ;  /* 0x0000001600167211 */ /* 0x001fce00078010ff */
[----:B------:R-:W0:Y:S01]  /*07f0*/  LDC.64 R16, c[0x3][0x78] ;  /* 0x00c01e00ff107b82 */ /* 0x000e220000000a00 */
[----:B------:R-:W-:-:S05]  /*0800*/  LEA.HI.X R23, R0, R23, R4, 0x2, P0 ;  /* 0x0000001700177211 */ /* 0x000fca00000f1404 */
[----:B------:R-:W3:Y:S02]  /*0810*/  LDG.E R22, desc[UR6][R22.64] ;  /* 0x0000000616167981 */ /* 0x000ee4000c1e1900 */
[----:B------:R-:W4:Y:S08]  /*0820*/  LDC.64 R4, c[0x3][0xb0] ;  /* 0x00c02c00ff047b82 */ /* 0x000f300000000a00 */
[----:B------:R-:W0:Y:S08]  /*0830*/  LDC.64 R18, c[0x3][0x80] ;  /* 0x00c02000ff127b82 */ /* 0x000e300000000a00 */
[----:B------:R-:W0:Y:S01]  /*0840*/  LDC.64 R20, c[0x3][0x88] ;  /* 0x00c02200ff147b82 */ /* 0x000e220000000a00 */
[----:B---3--:R-:W-:-:S04]  /*0850*/  IMAD.IADD R7, R7, 0x1, R22 ;  /* 0x0000000107077824 */ /* 0x008fc800078e0216 */
[----:B----4-:R-:W-:-:S03]  /*0860*/  IMAD.WIDE R4, R7, 0x4, R4 ;  /* 0x0000000407047825 */ /* 0x010fc600078e0204 */
[----:B------:R-:W3:Y:S02]  /*0870*/  LDC.64 R6, c[0x3][0x70] ;  /* 0x00c01c00ff067b82 */ /* 0x000ee40000000a00 */
[----:B------:R-:W4:Y:S02]  /*0880*/  LDG.E R10, desc[UR6][R4.64] ;  /* 0x00000006040a7981 */ /* 0x000f24000c1e1900 */
[C---:B----4-:R-:W-:Y:S02]  /*0890*/  IMAD R25, R10.reuse, 0x3, RZ ;  /* 0x000000030a197824 */ /* 0x050fe400078e02ff */
[----:B---3--:R-:W-:-:S04]  /*08a0*/  IMAD.WIDE R22, R10, 0x4, R6 ;  /* 0x000000040a167825 */ /* 0x008fc800078e0206 */
[C---:B-1----:R-:W-:Y:S01]  /*08b0*/  IMAD.WIDE R6, R10.reuse, 0x4, R12 ;  /* 0x000000040a067825 */ /* 0x042fe200078e020c */
[----:B------:R1:W5:Y:S03]  /*08c0*/  LDG.E R11, desc[UR6][R22.64] ;  /* 0x00000006160b7981 */ /* 0x000366000c1e1900 */
[----:B--2---:R-:W-:Y:S01]  /*08d0*/  IMAD.WIDE R14, R10, 0x8, R14 ;  /* 0x000000080a0e7825 */ /* 0x004fe200078e020e */
[----:B------:R1:W5:Y:S03]  /*08e0*/  LDG.E R13, desc[UR6][R6.64] ;  /* 0x00000006060d7981 */ /* 0x000366000c1e1900 */
[C---:B0-----:R-:W-:Y:S01]  /*08f0*/  IMAD.WIDE R16, R25.reuse, 0x8, R16 ;  /* 0x0000000819107825 */ /* 0x041fe200078e0210 */
[----:B------:R1:W5:Y:S03]  /*0900*/  LDG.E.64 R40, desc[UR6][R14.64] ;  /* 0x000000060e287981 */ /* 0x000366000c1e1b00 */
[C---:B------:R-:W-:Y:S01]  /*0910*/  IMAD.WIDE R18, R25.reuse, 0x8, R18 ;  /* 0x0000000819127825 */ /* 0x040fe200078e0212 */
[----:B------:R1:W5:Y:S03]  /*0920*/  LDG.E.64 R38, desc[UR6][R16.64] ;  /* 0x0000000610267981 */ /* 0x000366000c1e1b00 */
[----:B------:R-:W-:Y:S01]  /*0930*/  IMAD.WIDE R20, R25, 0x8, R20 ;  /* 0x0000000819147825 */ /* 0x000fe200078e0214 */
[----:B------:R1:W5:Y:S04]  /*0940*/  LDG.E.64 R36, desc[UR6][R16.64+0x8] ;  /* 0x0000080610247981 */ /* 0x000368000c1e1b00 */
[----:B------:R1:W5:Y:S04]  /*0950*/  LDG.E.64 R34, desc[UR6][R16.64+0x10] ;  /* 0x0000100610227981 */ /* 0x000368000c1e1b00 */
[----:B------:R1:W5:Y:S04]  /*0960*/  LDG.E.64 R32, desc[UR6][R18.64] ;  /* 0x0000000612207981 */ /* 0x000368000c1e1b00 */
[----:B------:R1:W5:Y:S04]  /*0970*/  LDG.E.64 R30, desc[UR6][R18.64+0x8] ;  /* 0x00000806121e7981 */ /* 0x000368000c1e1b00 */
[----:B------:R1:W5:Y:S04]  /*0980*/  LDG.E.64 R28, desc[UR6][R18.64+0x10] ;  /* 0x00001006121c7981 */ /* 0x000368000c1e1b00 */
[----:B------:R1:W5:Y:S04]  /*0990*/  LDG.E.64 R26, desc[UR6][R20.64] ;  /* 0x00000006141a7981 */ /* 0x000368000c1e1b00 */
[----:B------:R1:W5:Y:S04]  /*09a0*/  LDG.E.64 R24, desc[UR6][R20.64+0x8] ;  /* 0x0000080614187981 */ /* 0x000368000c1e1b00 */
[----:B------:R1:W5:Y:S01]  /*09b0*/  LDG.E.64 R22, desc[UR6][R20.64+0x10] ;  /* 0x0000100614167981 */ /* 0x000362000c1e1b00 */
[----:B------:R-:W-:Y:S01]  /*09c0*/  BSSY.RECONVERGENT B0, `(.L_x_8) ;  /* 0x000012f000007945 */ /* 0x000fe20003800200 */
.L_x_23:
[----:B-----5:R-:W-:Y:S01]  /*09d0*/  VIADD R4, R11, 0xffffffff ;  /* 0xffffffff0b047836 */ /* 0x020fe20000000000 */
[----:B------:R-:W-:Y:S04]  /*09e0*/  BSSY.RECONVERGENT B1, `(.L_x_9) ;  /* 0x0000010000017945 */ /* 0x000fe80003800200 */
[----:B------:R-:W-:-:S13]  /*09f0*/  ISETP.GE.U32.AND P0, PT, R4, 0x2, PT ;  /* 0x000000020400780c */ /* 0x000fda0003f06070 */
[----:B-1----:R-:W-:Y:S02]  /*0a00*/  @!P0 DFMA R20, R32, 0.5, R38 ;  /* 0x3fe000002014882b */ /* 0x002fe40000000026 */
[----:B------:R-:W-:Y:S02]  /*0a10*/  @!P0 DFMA R18, R30, 0.5, R36 ;  /* 0x3fe000001e12882b */ /* 0x000fe40000000024 */
[----:B------:R-:W-:Y:S01]  /*0a20*/  @!P0 DFMA R16, R28, 0.5, R34 ;  /* 0x3fe000001c10882b */ /* 0x000fe20000000022 */
[----:B------:R-:W-:Y:S10]  /*0a30*/  @!P0 BRA `(.L_x_10) ;  /* 0x0000000000288947 */ /* 0x000ff40003800000 */
[----:B------:R-:W-:Y:S01]  /*0a40*/  ISETP.NE.AND P0, PT, R11, 0x3, PT ;  /* 0x000000030b00780c */ /* 0x000fe20003f05270 */
[----:B------:R-:W-:Y:S01]  /*0a50*/  IMAD.MOV.U32 R21, RZ, RZ, R39 ;  /* 0x000000ffff157224 */ /* 0x000fe200078e0027 */
[----:B------:R-:W-:Y:S01]  /*0a60*/  MOV R20, R38 ;  /* 0x0000002600147202 */ /* 0x000fe20000000f00 */
[----:B------:R-:W-:Y:S01]  /*0a70*/  IMAD.MOV.U32 R18, RZ, RZ, R36 ;  /* 0x000000ffff127224 */ /* 0x000fe200078e0024 */
[----:B------:R-:W-:Y:S01]  /*0a80*/  MOV R19, R37 ;  /* 0x0000002500137202 */ /* 0x000fe20000000f00 */
[----:B------:R-:W-:Y:S02]  /*0a90*/  IMAD.MOV.U32 R16, RZ, RZ, R34 ;  /* 0x000000ffff107224 */ /* 0x000fe400078e0022 */
[----:B------:R-:W-:-:S06]  /*0aa0*/  IMAD.MOV.U32 R17, RZ, RZ, R35 ;  /* 0x000000ffff117224 */ /* 0x000fcc00078e0023 */
[----:B------:R-:W-:Y:S02]  /*0ab0*/  @!P0 DADD R20, R38, R32 ;  /* 0x0000000026148229 */ /* 0x000fe40000000020 */
[----:B------:R-:W-:Y:S02]  /*0ac0*/  @!P0 DADD R18, R36, R30 ;  /* 0x0000000024128229 */ /* 0x000fe4000000001e */
[----:B------:R-:W-:-:S11]  /*0ad0*/  @!P0 DADD R16, R34, R28 ;  /* 0x0000000022108229 */ /* 0x000fd6000000001c */
.L_x_10:
[----:B------:R-:W-:Y:S05]  /*0ae0*/  BSYNC.RECONVERGENT B1 ;  /* 0x0000000000017941 */ /* 0x000fea0003800200 */
.L_x_9:
[----:B------:R-:W-:Y:S01]  /*0af0*/  BSSY.RECONVERGENT B1, `(.L_x_11) ;  /* 0x0000082000017945 */ /* 0x000fe20003800200 */
[----:B------:R-:W-:Y:S01]  /*0b00*/  MOV R12, R11 ;  /* 0x0000000b000c7202 */ /* 0x000fe20000000f00 */
[----:B------:R-:W-:-:S07]  /*0b10*/  IMAD.MOV.U32 R14, RZ, RZ, R13 ;  /* 0x000000ffff0e7224 */ /* 0x000fce00078e000d */
.L_x_15:
[----:B------:R-:W-:-:S05]  /*0b20*/  SHF.L.U32 R5, R14, 0x2, RZ ;  /* 0x000000020e057819 */ /* 0x000fca00000006ff */
[----:B------:R-:W-:-:S05]  /*0b30*/  IMAD.WIDE R4, R5, 0x4, R44 ;  /* 0x0000000405047825 */ /* 0x000fca00078e022c */
[----:B------:R-:W2:Y:S04]  /*0b40*/  LD.E R6, desc[UR6][R4.64] ;  /* 0x0000000604067980 */ /* 0x000ea8000c101900 */
[----:B------:R-:W3:Y:S04]  /*0b50*/  LD.E R52, desc[UR6][R4.64+0x8] ;  /* 0x0000080604347980 */ /* 0x000ee8000c101900 */
[----:B------:R-:W4:Y:S04]  /*0b60*/  LD.E R53, desc[UR6][R4.64+0xc] ;  /* 0x00000c0604357980 */ /* 0x000f28000c101900 */
[----:B------:R-:W5:Y:S01]  /*0b70*/  LD.E R15, desc[UR6][R4.64+0x4] ;  /* 0x00000406040f7980 */ /* 0x000f62000c101900 */
[----:B--2---:R-:W-:-:S02]  /*0b80*/  IMAD R7, R6, 0x3, RZ ;  /* 0x0000000306077824 */ /* 0x004fc400078e02ff */
[----:B---3--:R-:W-:Y:S02]  /*0b90*/  IMAD R77, R52, 0x3, RZ ;  /* 0x00000003344d7824 */ /* 0x008fe400078e02ff */
[----:B------:R-:W-:-:S04]  /*0ba0*/  IMAD.WIDE R6, R7, 0x8, R50 ;  /* 0x0000000807067825 */ /* 0x000fc800078e0232 */
[----:B----4-:R-:W-:Y:S01]  /*0bb0*/  IMAD R53, R53, 0x3, RZ ;  /* 0x0000000335357824 */ /* 0x010fe200078e02ff */
[----:B------:R-:W2:Y:S01]  /*0bc0*/  LD.E.64 R72, desc[UR6][R6.64] ;  /* 0x0000000606487980 */ /* 0x000ea2000c101b00 */
[----:B------:R-:W-:-:S03]  /*0bd0*/  IMAD.WIDE R76, R77, 0x8, R50 ;  /* 0x000000084d4c7825 */ /* 0x000fc600078e0232 */
[----:B------:R-:W3:Y:S01]  /*0be0*/  LD.E.64 R74, desc[UR6][R6.64+0x8] ;  /* 0x00000806064a7980 */ /* 0x000ee2000c101b00 */
[----:B------:R-:W-:-:S03]  /*0bf0*/  IMAD.WIDE R78, R53, 0x8, R50 ;  /* 0x00000008354e7825 */ /* 0x000fc600078e0232 */
[----:B------:R-:W4:Y:S04]  /*0c00*/  LD.E.64 R52, desc[UR6][R6.64+0x10] ;  /* 0x0000100606347980 */ /* 0x000f28000c101b00 */
[----:B------:R-:W2:Y:S04]  /*0c10*/  LD.E.64 R54, desc[UR6][R76.64] ;  /* 0x000000064c367980 */ /* 0x000ea8000c101b00 */
[----:B------:R-:W4:Y:S01]  /*0c20*/  LD.E.64 R56, desc[UR6][R78.64+0x10] ;  /* 0x000010064e387980 */ /* 0x000f22000c101b00 */
[----:B-----5:R-:W-:-:S03]  /*0c30*/  IMAD R5, R15, 0x3, RZ ;  /* 0x000000030f057824 */ /* 0x020fc600078e02ff */
[----:B------:R-:W5:Y:S01]  /*0c40*/  LD.E.64 R58, desc[UR6][R78.64] ;  /* 0x000000064e3a7980 */ /* 0x000f62000c101b00 */
[----:B------:R-:W-:-:S03]  /*0c50*/  IMAD.WIDE R4, R5, 0x8, R50 ;  /* 0x0000000805047825 */ /* 0x000fc600078e0232 */
[----:B------:R-:W3:Y:S04]  /*0c60*/  LD.E.64 R60, desc[UR6][R76.64+0x10] ;  /* 0x000010064c3c7980 */ /* 0x000ee8000c101b00 */
[----:B------:R0:W3:Y:S04]  /*0c70*/  LD.E.64 R62, desc[UR6][R78.64+0x8] ;  /* 0x000008064e3e7980 */ /* 0x0000e8000c101b00 */
[----:B------:R-:W3:Y:S04]  /*0c80*/  LD.E.64 R64, desc[UR6][R4.64+0x8] ;  /* 0x0000080604407980 */ /* 0x000ee8000c101b00 */
[----:B------:R-:W3:Y:S04]  /*0c90*/  LD.E.64 R66, desc[UR6][R76.64+0x8] ;  /* 0x000008064c427980 */ /* 0x000ee8000c101b00 */
[----:B------:R-:W3:Y:S04]  /*0ca0*/  LD.E.64 R68, desc[UR6][R4.64] ;  /* 0x0000000604447980 */ /* 0x000ee8000c101b00 */
[----:B------:R1:W3:Y:S01]  /*0cb0*/  LD.E.64 R70, desc[UR6][R4.64+0x10] ;  /* 0x0000100604467980 */ /* 0x0002e2000c101b00 */
[----:B------:R-:W-:Y:S01]  /*0cc0*/  BSSY.RECONVERGENT B2, `(.L_x_12) ;  /* 0x0000023000027945 */ /* 0x000fe20003800200 */
[----:B--2---:R-:W-:-:S02]  /*0cd0*/  DADD R54, -R72, R54 ;  /* 0x0000000048367229 */ /* 0x004fc40000000136 */
[----:B----4-:R-:W-:Y:S02]  /*0ce0*/  DADD R56, -R52, R56 ;  /* 0x0000000034387229 */ /* 0x010fe40000000138 */
[----:B-----5:R-:W-:Y:S02]  /*0cf0*/  DADD R58, -R72, R58 ;  /* 0x00000000483a7229 */ /* 0x020fe4000000013a */
[----:B---3--:R-:W-:-:S04]  /*0d00*/  DADD R60, -R52, R60 ;  /* 0x00000000343c7229 */ /* 0x008fc8000000013c */
[----:B0-----:R-:W-:Y:S02]  /*0d10*/  DMUL R78, R54, R56 ;  /* 0x00000038364e7228 */ /* 0x001fe40000000000 */
[C---:B------:R-:W-:Y:S02]  /*0d20*/  DADD R62, -R74.reuse, R62 ;  /* 0x000000004a3e7229 */ /* 0x040fe4000000013e */
[----:B------:R-:W-:-:S04]  /*0d30*/  DADD R64, -R74, R64 ;  /* 0x000000004a407229 */ /* 0x000fc80000000140 */
[-C--:B------:R-:W-:Y:S02]  /*0d40*/  DFMA R78, R58, R60.reuse, -R78 ;  /* 0x0000003c3a4e722b */ /* 0x080fe4000000084e */
[----:B------:R-:W-:Y:S02]  /*0d50*/  DADD R66, -R74, R66 ;  /* 0x000000004a427229 */ /* 0x000fe40000000142 */
[----:B------:R-:W-:Y:S02]  /*0d60*/  DMUL R6, R62, R60 ;  /* 0x0000003c3e067228 */ /* 0x000fe40000000000 */
[----:B------:R-:W-:Y:S02]  /*0d70*/  DADD R68, -R72, R68 ;  /* 0x0000000048447229 */ /* 0x000fe40000000144 */
[----:B------:R-:W-:Y:S02]  /*0d80*/  DMUL R78, R64, R78 ;  /* 0x0000004e404e7228 */ /* 0x000fe40000000000 */
[----:B-1----:R-:W-:-:S02]  /*0d90*/  DMUL R4, R58, R66 ;  /* 0x000000423a047228 */ /* 0x002fc40000000000 */
[----:B------:R-:W-:Y:S02]  /*0da0*/  DFMA R6, R66, R56, -R6 ;  /* 0x000000384206722b */ /* 0x000fe40000000806 */
[----:B------:R-:W-:-:S04]  /*0db0*/  DADD R70, -R52, R70 ;  /* 0x0000000034467229 */ /* 0x000fc80000000146 */
[----:B------:R-:W-:Y:S02]  /*0dc0*/  DFMA R4, R54, R62, -R4 ;  /* 0x0000003e3604722b */ /* 0x000fe40000000804 */
[----:B------:R-:W-:-:S08]  /*0dd0*/  DFMA R6, R68, R6, R78 ;  /* 0x000000064406722b */ /* 0x000fd0000000004e */
[----:B------:R-:W-:-:S06]  /*0de0*/  DFMA R76, R70, R4, R6 ;  /* 0x00000004464c722b */ /* 0x000fcc0000000006 */
[----:B------:R-:W0:Y:S04]  /*0df0*/  MUFU.RCP64H R5, R77 ;  /* 0x0000004d00057308 */ /* 0x000e280000001800 */
[----:B------:R-:W-:-:S06]  /*0e00*/  VIADD R4, R77, 0x300402 ;  /* 0x003004024d047836 */ /* 0x000fcc0000000000 */
[----:B0-----:R-:W-:-:S08]  /*0e10*/  DFMA R6, -R76, R4, 1 ;  /* 0x3ff000004c06742b */ /* 0x001fd00000000104 */
[----:B------:R-:W-:Y:S01]  /*0e20*/  DFMA R6, R6, R6, R6 ;  /* 0x000000060606722b */ /* 0x000fe20000000006 */
[----:B------:R-:W-:-:S07]  /*0e30*/  FSETP.GEU.AND P0, PT, |R4|, 5.8789094863358348022e-39, PT ;  /* 0x004004020400780b */ /* 0x000fce0003f0e200 */
[----:B------:R-:W-:-:S08]  /*0e40*/  DFMA R6, R4, R6, R4 ;  /* 0x000000060406722b */ /* 0x000fd00000000004 */
[----:B------:R-:W-:Y:S02]  /*0e50*/  DFMA R78, -R76, R6, 1 ;  /* 0x3ff000004c4e742b */ /* 0x000fe40000000106 */
[----:B------:R-:W-:Y:S02]  /*0e60*/  DADD R72, -R72, R20 ;  /* 0x0000000048487229 */ /* 0x000fe40000000114 */
[----:B------:R-:W-:Y:S02]  /*0e70*/  DADD R74, -R74, R18 ;  /* 0x000000004a4a7229 */ /* 0x000fe40000000112 */
[----:B------:R-:W-:Y:S02]  /*0e80*/  DADD R52, -R52, R16 ;  /* 0x0000000034347229 */ /* 0x000fe40000000110 */
[----:B------:R-:W-:Y:S01]  /*0e90*/  DFMA R78, R6, R78, R6 ;  /* 0x0000004e064e722b */ /* 0x000fe20000000006 */
[----:B------:R-:W-:Y:S10]  /*0ea0*/  @P0 BRA `(.L_x_13) ;  /* 0x0000000000100947 */ /* 0x000ff40003800000 */
[----:B------:R-:W-:Y:S02]  /*0eb0*/  LOP3.LUT R6, R77, 0x7fffffff, RZ, 0xc0, !PT ;  /* 0x7fffffff4d067812 */ /* 0x000fe400078ec0ff */
[----:B------:R-:W-:Y:S02]  /*0ec0*/  MOV R4, 0xef0 ;  /* 0x00000ef000047802 */ /* 0x000fe40000000f00 */
[----:B------:R-:W-:-:S07]  /*0ed0*/  IADD3 R6, PT, PT, R6, -0x100000, RZ ;  /* 0xfff0000006067810 */ /* 0x000fce0007ffe0ff */
[----:B------:R-:W-:Y:S05]  /*0ee0*/  CALL.REL.NOINC `($__internal_0_$__cuda_sm20_dblrcp_rn_slowpath_v3) ;  /* 0x0000001800547944 */ /* 0x000fea0003c00000 */
.L_x_13:
[----:B------:R-:W-:Y:S05]  /*0ef0*/  BSYNC.RECONVERGENT B2 ;  /* 0x0000000000027941 */ /* 0x000fea0003800200 */
.L_x_12:
[----:B------:R-:W-:Y:S02]  /*0f00*/  DADD R82, R60, -R56 ;  /* 0x000000003c527229 */ /* 0x000fe40000000838 */
[----:B------:R-:W-:Y:S02]  /*0f10*/  DADD R4, R54, -R58 ;  /* 0x0000000036047229 */ /* 0x000fe4000000083a */
[----:B------:R-:W-:Y:S02]  /*0f20*/  DADD R84, R66, -R62 ;  /* 0x0000000042547229 */ /* 0x000fe4000000083e */
[----:B------:R-:W-:Y:S02]  /*0f30*/  DMUL R80, R58, R70 ;  /* 0x000000463a507228 */ /* 0x000fe40000000000 */
[----:B------:R-:W-:Y:S02]  /*0f40*/  DMUL R76, R62, R82 ;  /* 0x000000523e4c7228 */ /* 0x000fe40000000000 */
[----:B------:R-:W-:-:S02]  /*0f50*/  DMUL R6, R56, R4 ;  /* 0x0000000438067228 */ /* 0x000fc40000000000 */
[C---:B------:R-:W-:Y:S02]  /*0f60*/  DADD R54, R68.reuse, -R54 ;  /* 0x0000000044367229 */ /* 0x040fe40000000836 */
[----:B------:R-:W-:Y:S02]  /*0f70*/  DFMA R80, R68, R56, -R80 ;  /* 0x000000384450722b */ /* 0x000fe40000000850 */
[-C--:B------:R-:W-:Y:S02]  /*0f80*/  DFMA R76, R56, R84.reuse, -R76 ;  /* 0x00000054384c722b */ /* 0x080fe4000000084c */
[----:B------:R-:W-:Y:S02]  /*0f90*/  DMUL R84, R58, R84 ;  /* 0x000000543a547228 */ /* 0x000fe40000000000 */
[----:B------:R-:W-:Y:S02]  /*0fa0*/  DMUL R56, R64, R56 ;  /* 0x0000003840387228 */ /* 0x000fe40000000000 */
[----:B------:R-:W-:-:S02]  /*0fb0*/  DFMA R6, R58, R82, -R6 ;  /* 0x000000523a06722b */ /* 0x000fc40000000806 */
[----:B------:R-:W-:Y:S02]  /*0fc0*/  DADD R60, R70, -R60 ;  /* 0x00000000463c7229 */ /* 0x000fe4000000083c */
[----:B------:R-:W-:Y:S02]  /*0fd0*/  DFMA R84, R62, R4, -R84 ;  /* 0x000000043e54722b */ /* 0x000fe40000000854 */
[----:B------:R-:W-:Y:S02]  /*0fe0*/  DMUL R4, R70, R54 ;  /* 0x0000003646047228 */ /* 0x000fe40000000000 */
[----:B------:R-:W-:Y:S02]  /*0ff0*/  DFMA R56, R62, R70, -R56 ;  /* 0x000000463e38722b */ /* 0x000fe40000000838 */
[----:B------:R-:W-:Y:S02]  /*1000*/  DMUL R62, R68, R62 ;  /* 0x0000003e443e7228 */ /* 0x000fe40000000000 */
[----:B------:R-:W-:-:S02]  /*1010*/  DMUL R80, R74, R80 ;  /* 0x000000504a507228 */ /* 0x000fc40000000000 */
[----:B------:R-:W-:Y:S02]  /*1020*/  DMUL R6, R74, R6 ;  /* 0x000000064a067228 */ /* 0x000fe40000000000 */
[-C--:B------:R-:W-:Y:S02]  /*1030*/  DFMA R4, R68, R60.reuse, -R4 ;  /* 0x0000003c4404722b */ /* 0x080fe40000000804 */
[C---:B------:R-:W-:Y:S02]  /*1040*/  DADD R66, R64.reuse, -R66 ;  /* 0x0000000040427229 */ /* 0x040fe40000000842 */
[----:B------:R-:W-:Y:S02]  /*1050*/  DMUL R60, R64, R60 ;  /* 0x0000003c403c7228 */ /* 0x000fe40000000000 */
[----:B------:R-:W-:Y:S02]  /*1060*/  DFMA R62, R58, R64, -R62 ;  /* 0x000000403a3e722b */ /* 0x000fe4000000083e */
[----:B------:R-:W-:-:S02]  /*1070*/  DFMA R56, R72, R56, R80 ;  /* 0x000000384838722b */ /* 0x000fc40000000050 */
[----:B------:R-:W-:Y:S02]  /*1080*/  DFMA R6, R72, R76, R6 ;  /* 0x0000004c4806722b */ /* 0x000fe40000000006 */
[-C--:B------:R-:W-:Y:S02]  /*1090*/  DMUL R68, R68, R66.reuse ;  /* 0x0000004244447228 */ /* 0x080fe40000000000 */
[----:B------:R-:W-:Y:S02]  /*10a0*/  DFMA R60, R70, R66, -R60 ;  /* 0x00000042463c722b */ /* 0x000fe4000000083c */
[----:B------:R-:W-:Y:S02]  /*10b0*/  DMUL R74, R74, R4 ;  /* 0x000000044a4a7228 */ /* 0x000fe40000000000 */
[C---:B------:R-:W-:Y:S02]  /*10c0*/  DFMA R4, R52.reuse, R62, R56 ;  /* 0x0000003e3404722b */ /* 0x040fe40000000038 */
[----:B------:R-:W-:-:S02]  /*10d0*/  DFMA R6, R52, R84, R6 ;  /* 0x000000543406722b */ /* 0x000fc40000000006 */
[----:B------:R-:W-:Y:S02]  /*10e0*/  DFMA R68, R64, R54, -R68 ;  /* 0x000000364044722b */ /* 0x000fe40000000844 */
[----:B------:R-:W-:Y:S02]  /*10f0*/  DFMA R60, R72, R60, R74 ;  /* 0x0000003c483c722b */ /* 0x000fe4000000004a */
[-C--:B------:R-:W-:Y:S02]  /*1100*/  DMUL R4, R4, R78.reuse ;  /* 0x0000004e04047228 */ /* 0x080fe40000000000 */
[----:B------:R-:W-:-:S04]  /*1110*/  DMUL R54, R6, R78 ;  /* 0x0000004e06367228 */ /* 0x000fc80000000000 */
[----:B------:R-:W-:Y:S01]  /*1120*/  DFMA R6, R52, R68, R60 ;  /* 0x000000443406722b */ /* 0x000fe2000000003c */
[----:B------:R-:W-:Y:S02]  /*1130*/  IMAD.MOV.U32 R60, RZ, RZ, 0x2 ;  /* 0x00000002ff3c7424 */ /* 0x000fe400078e00ff */
[----:B------:R0:W-:Y:S01]  /*1140*/  STL.64 [R1+0x8], R54 ;  /* 0x0000083601007387 */ /* 0x0001e20000100a00 */
[----:B------:R-:W-:-:S04]  /*1150*/  DSETP.GEU.AND P0, PT, R4, R54, PT ;  /* 0x000000360400722a */ /* 0x000fc80003f0e000 */
[----:B------:R-:W-:Y:S02]  /*1160*/  DMUL R6, R6, R78 ;  /* 0x0000004e06067228 */ /* 0x000fe40000000000 */
[----:B------:R-:W-:-:S04]  /*1170*/  SEL R60, R60, 0x1, !P0 ;  /* 0x000000013c3c7807 */ /* 0x000fc80004000000 */
[----:B------:R-:W-:Y:S01]  /*1180*/  LEA R61, R60, R1, 0x3 ;  /* 0x000000013c3d7211 */ /* 0x000fe200078e18ff */
[----:B------:R0:W-:Y:S04]  /*1190*/  STL.128 [R1+0x10], R4 ;  /* 0x0000100401007387 */ /* 0x0001e80000100c00 */
[----:B------:R-:W2:Y:S01]  /*11a0*/  LDL.64 R52, [R61] ;  /* 0x000000003d347983 */ /* 0x000ea20000100a00 */
[----:B------:R-:W-:-:S08]  /*11b0*/  DADD R56, -R54, 1 ;  /* 0x3ff0000036387429 */ /* 0x000fd00000000100 */
[----:B------:R-:W-:Y:S02]  /*11c0*/  DADD R58, -R4, R56 ;  /* 0x00000000043a7229 */ /* 0x000fe40000000138 */
[----:B--2---:R-:W-:-:S06]  /*11d0*/  DSETP.GEU.AND P0, PT, R6, R52, PT ;  /* 0x000000340600722a */ /* 0x004fcc0003f0e000 */
[----:B------:R-:W-:Y:S01]  /*11e0*/  DADD R52, -R6, R58 ;  /* 0x0000000006347229 */ /* 0x000fe2000000013a */
[----:B------:R-:W-:-:S06]  /*11f0*/  SEL R56, R60, 0x3, P0 ;  /* 0x000000033c387807 */ /* 0x000fcc0000000000 */
[----:B------:R0:W-:Y:S01]  /*1200*/  STL.64 [R1], R52 ;  /* 0x0000003401007387 */ /* 0x0001e20000100a00 */
[----:B------:R-:W-:-:S05]  /*1210*/  IMAD R15, R56, 0x8, R1 ;  /* 0x00000008380f7824 */ /* 0x000fca00078e0201 */
[----:B------:R-:W2:Y:S02]  /*1220*/  LDL.64 R58, [R15] ;  /* 0x000000000f3a7983 */ /* 0x000ea40000100a00 */
[----:B--2---:R-:W-:-:S06]  /*1230*/  DSETP.GEU.AND P0, PT, R52, R58, PT ;  /* 0x0000003a3400722a */ /* 0x004fcc0003f0e000 */
[----:B------:R-:W-:-:S04]  /*1240*/  SEL R58, R56, RZ, P0 ;  /* 0x000000ff383a7207 */ /* 0x000fc80000000000 */
[----:B------:R-:W-:-:S06]  /*1250*/  LEA R56, R58, R1, 0x3 ;  /* 0x000000013a387211 */ /* 0x000fcc00078e18ff */
[----:B------:R-:W2:Y:S02]  /*1260*/  LDL.64 R56, [R56] ;  /* 0x0000000038387983 */ /* 0x000ea40000100a00 */
[----:B--2---:R-:W-:Y:S01]  /*1270*/  DSETP.GE.AND P0, PT, R56, -UR8, PT ;  /* 0x8000000838007e2a */ /* 0x004fe2000bf06000 */
[----:B------:R-:W-:-:S13]  /*1280*/  IMAD.MOV.U32 R57, RZ, RZ, R14 ;  /* 0x000000ffff397224 */ /* 0x000fda00078e000e */
[----:B0-----:R-:W-:Y:S05]  /*1290*/  @P0 BRA `(.L_x_14) ;  /* 0x00000000001c0947 */ /* 0x001fea0003800000 */
[----:B------:R-:W-:-:S05]  /*12a0*/  SHF.L.U32 R15, R14, 0x2, RZ ;  /* 0x000000020e0f7819 */ /* 0x000fca00000006ff */
[----:B------:R-:W-:-:S04]  /*12b0*/  IMAD.IADD R15, R15, 0x1, R58 ;  /* 0x000000010f0f7824 */ /* 0x000fc800078e023a */
[----:B------:R-:W-:-:S06]  /*12c0*/  IMAD.WIDE R14, R15, 0x4, R42 ;  /* 0x000000040f0e7825 */ /* 0x000fcc00078e022a */
[----:B------:R-:W2:Y:S02]  /*12d0*/  LD.E R14, desc[UR6][R14.64] ;  /* 0x000000060e0e7980 */ /* 0x000ea4000c101900 */
[----:B--2---:R-:W-:-:S13]  /*12e0*/  ISETP.NE.AND P0, PT, R14, -0x1, PT ;  /* 0xffffffff0e00780c */ /* 0x004fda0003f05270 */
[----:B------:R-:W-:Y:S05]  /*12f0*/  @P0 BRA `(.L_x_15) ;  /* 0xfffffff800080947 */ /* 0x000fea000383ffff */
[----:B------:R-:W-:-:S07]  /*1300*/  MOV R57, 0xffffffff ;  /* 0xffffffff00397802 */ /* 0x000fce0000000f00 */
.L_x_14:
[----:B------:R-:W-:Y:S05]  /*1310*/  BSYNC.RECONVERGENT B1 ;  /* 0x0000000000017941 */ /* 0x000fea0003800200 */
.L_x_11:
[----:B------:R-:W0:Y:S02]  /*1320*/  LDC.64 R58, c[0x0][0x388] ;  /* 0x0000e200ff3a7b82 */ /* 0x000e240000000a00 */
[----:B0-----:R-:W-:-:S06]  /*1330*/  DSETP.GE.AND P0, PT, R40, R58, PT ;  /* 0x0000003a2800722a */ /* 0x001fcc0003f06000 */
[----:B------:R-:W-:-:S13]  /*1340*/  ISETP.NE.AND P0, PT, R57, -0x1, !P0 ;  /* 0xffffffff3900780c */ /* 0x000fda0004705270 */
[----:B------:R-:W-:Y:S05]  /*1350*/  @!P0 BRA `(.L_x_16) ;  /* 0x0000000800548947 */ /* 0x000fea0003800000 */
[----:B------:R-:W0:Y:S01]  /*1360*/  LDC.64 R14, c[0x0][0x380] ;  /* 0x0000e000ff0e7b82 */ /* 0x000e220000000a00 */
[----:B------:R-:W-:Y:S01]  /*1370*/  VIADD R13, R11, 0xffffffff ;  /* 0xffffffff0b0d7836 */ /* 0x000fe20000000000 */
[----:B------:R-:W-:Y:S04]  /*1380*/  BSSY.RECONVERGENT B1, `(.L_x_17) ;  /* 0x0000012000017945 */ /* 0x000fe80003800200 */
[----:B------:R-:W-:Y:S02]  /*1390*/  ISETP.GE.U32.AND P0, PT, R13, 0x2, PT ;  /* 0x000000020d00780c */ /* 0x000fe40003f06070 */
[----:B------:R-:W0:Y:S11]  /*13a0*/  LDC.64 R16, c[0x0][0x388] ;  /* 0x0000e200ff107b82 */ /* 0x000e360000000a00 */
[----:B------:R-:W1:Y:S01]  /*13b0*/  @!P0 LDC.64 R28, c[0x0][0x390] ;  /* 0x0000e400ff1c8b82 */ /* 0x000e620000000a00 */
[----:B0-----:R-:W-:Y:S01]  /*13c0*/  DADD R16, R16, -R14 ;  /* 0x0000000010107229 */ /* 0x001fe2000000080e */
[----:B------:R-:W-:-:S05]  /*13d0*/  MOV R14, 0x1 ;  /* 0x00000001000e7802 */ /* 0x000fca0000000f00 */
[----:B------:R-:W0:Y:S02]  /*13e0*/  MUFU.RCP64H R15, R17 ;  /* 0x00000011000f7308 */ /* 0x000e240000001800 */
[----:B0-----:R-:W-:-:S08]  /*13f0*/  DFMA R18, -R16, R14, 1 ;  /* 0x3ff000001012742b */ /* 0x001fd0000000010e */
[----:B------:R-:W-:-:S08]  /*1400*/  DFMA R18, R18, R18, R18 ;  /* 0x000000121212722b */ /* 0x000fd00000000012 */
[----:B------:R-:W-:Y:S02]  /*1410*/  DFMA R18, R14, R18, R14 ;  /* 0x000000120e12722b */ /* 0x000fe4000000000e */
[----:B-1----:R-:W-:-:S06]  /*1420*/  @!P0 DFMA R14, R28, 0.5, R40 ;  /* 0x3fe000001c0e882b */ /* 0x002fcc0000000028 */
[----:B------:R-:W-:Y:S01]  /*1430*/  DFMA R20, -R16, R18, 1 ;  /* 0x3ff000001014742b */ /* 0x000fe20000000112 */
[----:B------:R-:W-:Y:S10]  /*1440*/  @!P0 BRA `(.L_x_18) ;  /* 0x0000000000148947 */ /* 0x000ff40003800000 */
[----:B------:R-:W-:Y:S01]  /*1450*/  ISETP.NE.AND P0, PT, R11, 0x3, PT ;  /* 0x000000030b00780c */ /* 0x000fe20003f05270 */
[----:B------:R-:W-:Y:S01]  /*1460*/  IMAD.MOV.U32 R14, RZ, RZ, R40 ;  /* 0x000000ffff0e7224 */ /* 0x000fe200078e0028 */
[----:B------:R-:W-:-:S11]  /*1470*/  MOV R15, R41 ;  /* 0x00000029000f7202 */ /* 0x000fd60000000f00 */
[----:B------:R-:W0:Y:S02]  /*1480*/  @!P0 LDC.64 R28, c[0x0][0x390] ;  /* 0x0000e400ff1c8b82 */ /* 0x000e240000000a00 */
[----:B0-----:R-:W-:-:S11]  /*1490*/  @!P0 DADD R14, R40, R28 ;  /* 0x00000000280e8229 */ /* 0x001fd6000000001c */
.L_x_18:
[----:B------:R-:W-:Y:S05]  /*14a0*/  BSYNC.RECONVERGENT B1 ;  /* 0x0000000000017941 */ /* 0x000fea0003800200 */
.L_x_17:
[----:B------:R-:W-:Y:S01]  /*14b0*/  DADD R32, -R14, R58 ;  /* 0x000000000e207229 */ /* 0x000fe2000000013a */
[----:B------:R-:W-:Y:S01]  /*14c0*/  BSSY.RECONVERGENT B1, `(.L_x_19) ;  /* 0x000000b000017945 */ /* 0x000fe20003800200 */
[----:B------:R-:W-:-:S08]  /*14d0*/  DFMA R20, R18, R20, R18 ;  /* 0x000000141214722b */ /* 0x000fd00000000012 */
[----:B------:R-:W-:Y:S01]  /*14e0*/  DMUL R14, R32, R20 ;  /* 0x00000014200e7228 */ /* 0x000fe20000000000 */
[----:B------:R-:W-:-:S07]  /*14f0*/  FSETP.GEU.AND P1, PT, |R33|, 6.5827683646048100446e-37, PT ;  /* 0x036000002100780b */ /* 0x000fce0003f2e200 */
[----:B------:R-:W-:-:S08]  /*1500*/  DFMA R18, -R16, R14, R32 ;  /* 0x0000000e1012722b */ /* 0x000fd00000000120 */
[----:B------:R-:W-:-:S10]  /*1510*/  DFMA R14, R20, R18, R14 ;  /* 0x00000012140e722b */ /* 0x000fd4000000000e */
[----:B------:R-:W-:-:S05]  /*1520*/  FFMA R13, RZ, R17, R15 ;  /* 0x00000011ff0d7223 */ /* 0x000fca000000000f */
[----:B------:R-:W-:-:S13]  /*1530*/  FSETP.GT.AND P0, PT, |R13|, 1.469367938527859385e-39, PT ;  /* 0x001000000d00780b */ /* 0x000fda0003f04200 */
[----:B------:R-:W-:Y:S05]  /*1540*/  @P0 BRA P1, `(.L_x_20) ;  /* 0x0000000000080947 */ /* 0x000fea0000800000 */
[----:B------:R-:W-:-:S07]  /*1550*/  MOV R28, 0x1570 ;  /* 0x00001570001c7802 */ /* 0x000fce0000000f00 */
[----:B------:R-:W-:Y:S05]  /*1560*/  CALL.REL.NOINC `($__internal_1_$__cuda_sm20_div_rn_f64_full) ;  /* 0x00000014004c7944 */ /* 0x000fea0003c00000 */
.L_x_20:
[----:B------:R-:W-:Y:S05]  /*1570*/  BSYNC.RECONVERGENT B1 ;  /* 0x0000000000017941 */ /* 0x000fea0003800200 */
.L_x_19:
[----:B------:R-:W-:-:S04]  /*1580*/  IMAD.SHL.U32 R17, R57, 0x4, RZ ;  /* 0x0000000439117824 */ /* 0x000fc800078e00ff */
[----:B------:R-:W-:-:S05]  /*1590*/  IMAD.WIDE R16, R17, 0x4, R44 ;  /* 0x0000000411107825 */ /* 0x000fca00078e022c */
[----:B------:R-:W2:Y:S04]  /*15a0*/  LD.E R13, desc[UR6][R16.64] ;  /* 0x00000006100d7980 */ /* 0x000ea8000c101900 */
[----:B------:R-:W3:Y:S04]  /*15b0*/  LD.E R18, desc[UR6][R16.64+0x4] ;  /* 0x0000040610127980 */ /* 0x000ee8000c101900 */
[----:B------:R-:W4:Y:S04]  /*15c0*/  LD.E R19, desc[UR6][R16.64+0x8] ;  /* 0x0000080610137980 */ /* 0x000f28000c101900 */
[----:B------:R-:W5:Y:S01]  /*15d0*/  LD.E R91, desc[UR6][R16.64+0xc] ;  /* 0x00000c06105b7980 */ /* 0x000f62000c101900 */
[----:B--2---:R-:W-:-:S04]  /*15e0*/  IMAD R13, R13, 0x3, RZ ;  /* 0x000000030d0d7824 */ /* 0x004fc800078e02ff */
[----:B------:R-:W-:-:S05]  /*15f0*/  IMAD.WIDE R20, R13, 0x8, R46 ;  /* 0x000000080d147825 */ /* 0x000fca00078e022e */
[----:B------:R-:W2:Y:S04]  /*1600*/  LD.E.64 R64, desc[UR6][R20.64] ;  /* 0x0000000614407980 */ /* 0x000ea8000c101b00 */
[----:B------:R-:W2:Y:S01]  /*1610*/  LD.E.64 R62, desc[UR6][R20.64+0x8] ;  /* 0x00000806143e7980 */ /* 0x000ea2000c101b00 */
[----:B------:R-:W-:-:S03]  /*1620*/  IMAD.WIDE R28, R13, 0x8, R48 ;  /* 0x000000080d1c7825 */ /* 0x000fc600078e0230 */
[----:B------:R-:W2:Y:S04]  /*1630*/  LD.E.64 R70, desc[UR6][R20.64+0x10] ;  /* 0x0000100614467980 */ /* 0x000ea8000c101b00 */
[----:B------:R-:W2:Y:S04]  /*1640*/  LD.E.64 R80, desc[UR6][R28.64] ;  /* 0x000000061c507980 */ /* 0x000ea8000c101b00 */
[----:B------:R-:W2:Y:S04]  /*1650*/  LD.E.64 R82, desc[UR6][R28.64+0x8] ;  /* 0x000008061c527980 */ /* 0x000ea8000c101b00 */
[----:B------:R-:W2:Y:S01]  /*1660*/  LD.E.64 R86, desc[UR6][R28.64+0x10] ;  /* 0x000010061c567980 */ /* 0x000ea2000c101b00 */
[----:B---3--:R-:W-:Y:S01]  /*1670*/  IMAD R69, R18, 0x3, RZ ;  /* 0x0000000312457824 */ /* 0x008fe200078e02ff */
[----:B------:R-:W-:-:S03]  /*1680*/  DADD R88, -R14, 1 ;  /* 0x3ff000000e587429 */ /* 0x000fc60000000100 */
[----:B------:R-:W-:-:S04]  /*1690*/  IMAD.WIDE R66, R69, 0x8, R46 ;  /* 0x0000000845427825 */ /* 0x000fc800078e022e */
[----:B----4-:R-:W-:Y:S01]  /*16a0*/  IMAD R13, R19, 0x3, RZ ;  /* 0x00000003130d7824 */ /* 0x010fe200078e02ff */
[----:B------:R-:W3:Y:S01]  /*16b0*/  LD.E.64 R16, desc[UR6][R66.64] ;  /* 0x0000000642107980 */ /* 0x000ee2000c101b00 */
[----:B------:R-:W-:-:S03]  /*16c0*/  IMAD.WIDE R68, R69, 0x8, R48 ;  /* 0x0000000845447825 */ /* 0x000fc600078e0230 */
[----:B------:R-:W4:Y:S01]  /*16d0*/  LD.E.64 R18, desc[UR6][R66.64+0x8] ;  /* 0x0000080642127980 */ /* 0x000f22000c101b00 */
[----:B------:R-:W-:-:S03]  /*16e0*/  IMAD.WIDE R72, R13, 0x8, R46 ;  /* 0x000000080d487825 */ /* 0x000fc600078e022e */
[----:B------:R0:W4:Y:S01]  /*16f0*/  LD.E.64 R20, desc[UR6][R66.64+0x10] ;  /* 0x0000100642147980 */ /* 0x000122000c101b00 */
[----:B-----5:R-:W-:-:S03]  /*1700*/  IMAD R91, R91, 0x3, RZ ;  /* 0x000000035b5b7824 */ /* 0x020fc600078e02ff */
[----:B------:R-:W5:Y:S04]  /*1710*/  LD.E.64 R84, desc[UR6][R68.64] ;  /* 0x0000000644547980 */ /* 0x000f68000c101b00 */
[----:B------:R-:W5:Y:S01]  /*1720*/  LD.E.64 R28, desc[UR6][R68.64+0x8] ;  /* 0x00000806441c7980 */ /* 0x000f62000c101b00 */
[----:B0-----:R-:W-:-:S03]  /*1730*/  IMAD.WIDE R66, R13, 0x8, R48 ;  /* 0x000000080d427825 */ /* 0x001fc600078e0230 */
[----:B------:R-:W5:Y:S04]  /*1740*/  LD.E.64 R30, desc[UR6][R68.64+0x10] ;  /* 0x00001006441e7980 */ /* 0x000f68000c101b00 */
[----:B------:R-:W5:Y:S04]  /*1750*/  LD.E.64 R32, desc[UR6][R72.64] ;  /* 0x0000000648207980 */ /* 0x000f68000c101b00 */
[----:B------:R-:W5:Y:S04]  /*1760*/  LD.E.64 R58, desc[UR6][R72.64+0x8] ;  /* 0x00000806483a7980 */ /* 0x000f68000c101b00 */
[----:B------:R-:W5:Y:S01]  /*1770*/  LD.E.64 R60, desc[UR6][R72.64+0x10] ;  /* 0x00001006483c7980 */ /* 0x000f62000c101b00 */
[----:B------:R-:W-:-:S05]  /*1780*/  IMAD.WIDE R92, R91, 0x8, R46 ;  /* 0x000000085b5c7825 */ /* 0x000fca00078e022e */
[----:B------:R-:W5:Y:S01]  /*1790*/  LD.E.64 R68, desc[UR6][R92.64] ;  /* 0x000000065c447980 */ /* 0x000f62000c101b00 */
[----:B------:R-:W-:-:S03]  /*17a0*/  IMAD.WIDE R90, R91, 0x8, R48 ;  /* 0x000000085b5a7825 */ /* 0x000fc600078e0230 */
[----:B------:R-:W5:Y:S04]  /*17b0*/  LD.E.64 R72, desc[UR6][R92.64+0x10] ;  /* 0x000010065c487980 */ /* 0x000f68000c101b00 */
[----:B------:R-:W5:Y:S04]  /*17c0*/  LD.E.64 R74, desc[UR6][R90.64] ;  /* 0x000000065a4a7980 */ /* 0x000f68000c101b00 */
[----:B------:R-:W5:Y:S04]  /*17d0*/  LD.E.64 R76, desc[UR6][R90.64+0x8] ;  /* 0x000008065a4c7980 */ /* 0x000f68000c101b00 */
[----:B------:R-:W5:Y:S01]  /*17e0*/  LD.E.64 R78, desc[UR6][R90.64+0x10] ;  /* 0x000010065a4e7980 */ /* 0x000f62000c101b00 */
[----:B--2---:R-:W-:-:S02]  /*17f0*/  DMUL R64, R88, R64 ;  /* 0x0000004058407228 */ /* 0x004fc40000000000 */
[C---:B------:R-:W-:Y:S02]  /*1800*/  DMUL R62, R88.reuse, R62 ;  /* 0x0000003e583e7228 */ /* 0x040fe40000000000 */
[----:B------:R-:W-:-:S04]  /*1810*/  DMUL R70, R88, R70 ;  /* 0x0000004658467228 */ /* 0x000fc80000000000 */
[-C--:B------:R-:W-:Y:S02]  /*1820*/  DFMA R80, R80, R14.reuse, R64 ;  /* 0x0000000e5050722b */ /* 0x080fe40000000040 */
[----:B------:R-:W2:Y:S01]  /*1830*/  LD.E.64 R64, desc[UR6][R66.64+0x8] ;  /* 0x0000080642407980 */ /* 0x000ea2000c101b00 */
[----:B------:R-:W-:-:S03]  /*1840*/  DFMA R82, R82, R14, R62 ;  /* 0x0000000e5252722b */ /* 0x000fc6000000003e */
[----:B------:R-:W2:Y:S01]  /*1850*/  LD.E.64 R62, desc[UR6][R66.64] ;  /* 0x00000006423e7980 */ /* 0x000ea2000c101b00 */
[----:B------:R-:W-:-:S03]  /*1860*/  DFMA R86, R86, R14, R70 ;  /* 0x0000000e5656722b */ /* 0x000fc60000000046 */
[----:B------:R-:W2:Y:S04]  /*1870*/  LD.E.64 R70, desc[UR6][R92.64+0x8] ;  /* 0x000008065c467980 */ /* 0x000ea8000c101b00 */
[----:B------:R-:W2:Y:S01]  /*1880*/  LD.E.64 R66, desc[UR6][R66.64+0x10] ;  /* 0x0000100642427980 */ /* 0x000ea2000c101b00 */
[C---:B---3--:R-:W-:Y:S02]  /*1890*/  DMUL R16, R88.reuse, R16 ;  /* 0x0000001058107228 */ /* 0x048fe40000000000 */
[C---:B----4-:R-:W-:Y:S02]  /*18a0*/  DMUL R18, R88.reuse, R18 ;  /* 0x0000001258127228 */ /* 0x050fe40000000000 */
[----:B------:R-:W-:Y:S02]  /*18b0*/  DMUL R20, R88, R20 ;  /* 0x0000001458147228 */ /* 0x000fe40000000000 */
[----:B------:R-:W-:-:S02]  /*18c0*/  DFMA R80, R52, R80, RZ ;  /* 0x000000503450722b */ /* 0x000fc400000000ff */
[C---:B------:R-:W-:Y:S02]  /*18d0*/  DFMA R82, R52.reuse, R82, RZ ;  /* 0x000000523452722b */ /* 0x040fe400000000ff */
[----:B------:R-:W-:Y:S02]  /*18e0*/  DFMA R86, R52, R86, RZ ;  /* 0x000000563456722b */ /* 0x000fe400000000ff */
[-C--:B-----5:R-:W-:Y:S01]  /*18f0*/  DFMA R16, R84, R14.reuse, R16 ;  /* 0x0000000e5410722b */ /* 0x0a0fe20000000010 */
[----:B------:R-:W0:Y:S01]  /*1900*/  LDC.64 R52, c[0x0][0x390] ;  /* 0x0000e400ff347b82 */ /* 0x000e220000000a00 */
[-C--:B------:R-:W-:Y:S02]  /*1910*/  DFMA R18, R28, R14.reuse, R18 ;  /* 0x0000000e1c12722b */ /* 0x080fe40000000012 */
[----:B------:R-:W-:Y:S02]  /*1920*/  DFMA R20, R30, R14, R20 ;  /* 0x0000000e1e14722b */ /* 0x000fe40000000014 */
[----:B------:R-:W-:-:S02]  /*1930*/  DMUL R32, R88, R32 ;  /* 0x0000002058207228 */ /* 0x000fc40000000000 */
[C---:B------:R-:W-:Y:S02]  /*1940*/  DMUL R58, R88.reuse, R58 ;  /* 0x0000003a583a7228 */ /* 0x040fe40000000000 */
[----:B------:R-:W-:Y:S02]  /*1950*/  DMUL R60, R88, R60 ;  /* 0x0000003c583c7228 */ /* 0x000fe40000000000 */
[C---:B------:R-:W-:Y:S02]  /*1960*/  DFMA R16, R54.reuse, R16, R80 ;  /* 0x000000103610722b */ /* 0x040fe40000000050 */
[C---:B------:R-:W-:Y:S02]  /*1970*/  DFMA R18, R54.reuse, R18, R82 ;  /* 0x000000123612722b */ /* 0x040fe40000000052 */
[----:B------:R-:W-:Y:S02]  /*1980*/  DFMA R20, R54, R20, R86 ;  /* 0x000000143614722b */ /* 0x000fe40000000056 */
[----:B------:R-:W-:-:S02]  /*1990*/  DMUL R68, R88, R68 ;  /* 0x0000004458447228 */ /* 0x000fc40000000000 */
[----:B------:R-:W-:-:S06]  /*19a0*/  DMUL R72, R88, R72 ;  /* 0x0000004858487228 */ /* 0x000fcc0000000000 */
[-C--:B------:R-:W-:Y:S02]  /*19b0*/  DFMA R68, R74, R14.reuse, R68 ;  /* 0x0000000e4a44722b */ /* 0x080fe40000000044 */
[-C--:B------:R-:W-:Y:S01]  /*19c0*/  DFMA R72, R78, R14.reuse, R72 ;  /* 0x0000000e4e48722b */ /* 0x080fe20000000048 */
[----:B------:R-:W-:Y:S01]  /*19d0*/  BSSY.RECONVERGENT B1, `(.L_x_21) ;  /* 0x000001d000017945 */ /* 0x000fe20003800200 */
[-C--:B--2---:R-:W-:Y:S02]  /*19e0*/  DFMA R58, R64, R14.reuse, R58 ;  /* 0x0000000e403a722b */ /* 0x084fe4000000003a */
[----:B------:R-:W-:Y:S02]  /*19f0*/  DFMA R32, R62, R14, R32 ;  /* 0x0000000e3e20722b */ /* 0x000fe40000000020 */
[----:B------:R-:W-:Y:S02]  /*1a00*/  DMUL R70, R88, R70 ;  /* 0x0000004658467228 */ /* 0x000fe40000000000 */
[----:B------:R-:W-:-:S04]  /*1a10*/  DFMA R60, R66, R14, R60 ;  /* 0x0000000e423c722b */ /* 0x000fc8000000003c */
[C---:B------:R-:W-:Y:S02]  /*1a20*/  DFMA R16, R4.reuse, R32, R16 ;  /* 0x000000200410722b */ /* 0x040fe40000000010 */
[----:B------:R-:W-:Y:S02]  /*1a30*/  DFMA R18, R4, R58, R18 ;  /* 0x0000003a0412722b */ /* 0x000fe40000000012 */
[----:B------:R-:W-:Y:S02]  /*1a40*/  DFMA R70, R76, R14, R70 ;  /* 0x0000000e4c46722b */ /* 0x000fe40000000046 */
[----:B------:R-:W-:Y:S01]  /*1a50*/  DFMA R20, R4, R60, R20 ;  /* 0x0000003c0414722b */ /* 0x000fe20000000014 */
[----:B------:R-:W-:-:S04]  /*1a60*/  IADD3 R4, PT, PT, R11, -0x1, RZ ;  /* 0xffffffff0b047810 */ /* 0x000fc80007ffe0ff */
[----:B------:R-:W-:Y:S01]  /*1a70*/  ISETP.GE.U32.AND P0, PT, R4, 0x2, PT ;  /* 0x000000020400780c */ /* 0x000fe20003f06070 */
[C---:B------:R-:W-:Y:S02]  /*1a80*/  DFMA R16, R6.reuse, R68, R16 ;  /* 0x000000440610722b */ /* 0x040fe40000000010 */
[C---:B------:R-:W-:Y:S02]  /*1a90*/  DFMA R18, R6.reuse, R70, R18 ;  /* 0x000000460612722b */ /* 0x040fe40000000012 */
[----:B------:R-:W-:Y:S01]  /*1aa0*/  DFMA R20, R6, R72, R20 ;  /* 0x000000480614722b */ /* 0x000fe20000000014 */
[----:B------:R-:W-:Y:S01]  /*1ab0*/  IMAD.MOV.U32 R4, RZ, RZ, 0x55555555 ;  /* 0x55555555ff047424 */ /* 0x000fe200078e00ff */
[----:B------:R-:W-:Y:S02]  /*1ac0*/  MOV R5, 0x3fc55555 ;  /* 0x3fc5555500057802 */ /* 0x000fe40000000f00 */
[-C--:B0-----:R-:W-:Y:S02]  /*1ad0*/  DMUL R32, R16, R52.reuse ;  /* 0x0000003410207228 */ /* 0x081fe40000000000 */
[----:B------:R-:W-:-:S02]  /*1ae0*/  DMUL R30, R18, R52 ;  /* 0x00000034121e7228 */ /* 0x000fc40000000000 */
[----:B------:R-:W-:Y:S01]  /*1af0*/  DMUL R28, R20, R52 ;  /* 0x00000034141c7228 */ /* 0x000fe20000000000 */
[----:B------:R-:W-:Y:S01]  /*1b00*/  @!P0 IMAD.MOV.U32 R4, RZ, RZ, 0x55555555 ;  /* 0x55555555ff048424 */ /* 0x000fe200078e00ff */
[----:B------:R-:W-:Y:S01]  /*1b10*/  @!P0 MOV R5, 0x3fd55555 ;  /* 0x3fd5555500058802 */ /* 0x000fe20000000f00 */
[----:B------:R-:W-:Y:S08]  /*1b20*/  @!P0 BRA `(.L_x_22) ;  /* 0x00000000001c8947 */ /* 0x000ff00003800000 */
[----:B------:R-:W-:-:S05]  /*1b30*/  VIMNMX.U32 R6, PT, PT, R11, 0x4, PT ;  /* 0x000000040b067848 */ /* 0x000fca0003fe0000 */
[----:B------:R-:W-:-:S04]  /*1b40*/  IMAD.SHL.U32 R13, R6, 0x4, RZ ;  /* 0x00000004060d7824 */ /* 0x000fc800078e00ff */
[----:B------:R-:W0:Y:S02]  /*1b50*/  LDC R6, c[0x2][R13] ;  /* 0x008000000d067b82 */ /* 0x000e240000000800 */
[----:B0-----:R-:W-:-:S04]  /*1b60*/  SHF.R.S32.HI R7, RZ, 0x1f, R6 ;  /* 0x0000001fff077819 */ /* 0x001fc80000011406 */
.L_x_41:
[----:B------:R-:W-:Y:S05]  /*1b70*/  BRX R6 -0x1b80                                                      (*"BRANCH_TARGETS .L_x_22,.L_x_43"*) ;  /* 0xffffffe406207949 */ /* 0x000fea000383ffff */
.L_x_43:
[----:B------:R-:W-:Y:S01]  /*1b80*/  MOV R4, R14 ;  /* 0x0000000e00047202 */ /* 0x000fe20000000f00 */
[----:B------:R-:W-:-:S07]  /*1b90*/  IMAD.MOV.U32 R5, RZ, RZ, R15 ;  /* 0x000000ffff057224 */ /* 0x000fce00078e000f */
.L_x_22:
[----:B------:R-:W-:Y:S05]  /*1ba0*/  BSYNC.RECONVERGENT B1 ;  /* 0x0000000000017941 */ /* 0x000fea0003800200 */
.L_x_21:
[----:B------:R-:W-:Y:S01]  /*1bb0*/  ISETP.NE.AND P0, PT, R11, 0x3, PT ;  /* 0x000000030b00780c */ /* 0x000fe20003f05270 */
[-C--:B------:R-:W-:Y:S02]  /*1bc0*/  DFMA R24, R30, R4.reuse, R24 ;  /* 0x000000041e18722b */ /* 0x080fe40000000018 */
[-C--:B------:R-:W-:Y:S02]  /*1bd0*/  DFMA R22, R28, R4.reuse, R22 ;  /* 0x000000041c16722b */ /* 0x080fe40000000016 */
[----:B------:R-:W-:-:S08]  /*1be0*/  DFMA R26, R32, R4, R26 ;  /* 0x00000004201a722b */ /* 0x000fd0000000001a */
[----:B------:R-:W-:Y:S01]  /*1bf0*/  @!P0 DADD R40, R40, R52 ;  /* 0x0000000028288229 */ /* 0x000fe20000000034 */
[----:B------:R-:W-:Y:S01]  /*1c00*/  @!P0 MOV R11, RZ ;  /* 0x000000ff000b8202 */ /* 0x000fe20000000f00 */
[--C-:B------:R-:W-:Y:S01]  /*1c10*/  @!P0 IMAD.MOV.U32 R13, RZ, RZ, R57.reuse ;  /* 0x000000ffff0d8224 */ /* 0x100fe200078e0039 */
[----:B------:R-:W-:Y:S01]  /*1c20*/  @P0 IADD3 R11, PT, PT, R12, 0x1, RZ ;  /* 0x000000010c0b0810 */ /* 0x000fe20007ffe0ff */
[----:B------:R-:W-:Y:S01]  /*1c30*/  @P0 IMAD.MOV.U32 R13, RZ, RZ, R57 ;  /* 0x000000ffff0d0224 */ /* 0x000fe200078e0039 */
[----:B------:R-:W-:Y:S01]  /*1c40*/  @!P0 MOV R34, R22 ;  /* 0x0000001600228202 */ /* 0x000fe20000000f00 */
[----:B------:R-:W-:Y:S01]  /*1c50*/  @!P0 IMAD.MOV.U32 R35, RZ, RZ, R23 ;  /* 0x000000ffff238224 */ /* 0x000fe200078e0017 */
[----:B------:R-:W-:Y:S01]  /*1c60*/  @!P0 MOV R36, R24 ;  /* 0x0000001800248202 */ /* 0x000fe20000000f00 */
[----:B------:R-:W-:Y:S01]  /*1c70*/  @!P0 IMAD.MOV.U32 R37, RZ, RZ, R25 ;  /* 0x000000ffff258224 */ /* 0x000fe200078e0019 */
[----:B------:R-:W-:Y:S01]  /*1c80*/  @!P0 MOV R38, R26 ;  /* 0x0000001a00268202 */ /* 0x000fe20000000f00 */
[----:B------:R-:W-:Y:S01]  /*1c90*/  @!P0 IMAD.MOV.U32 R39, RZ, RZ, R27 ;  /* 0x000000ffff278224 */ /* 0x000fe200078e001b */
[----:B------:R-:W-:Y:S06]  /*1ca0*/  BRA `(.L_x_23) ;  /* 0xffffffec00487947 */ /* 0x000fec000383ffff */
.L_x_16:
[----:B------:R-:W-:Y:S05]  /*1cb0*/  BSYNC.RECONVERGENT B0 ;  /* 0x0000000000007941 */ /* 0x000fea0003800200 */
.L_x_8:
[----:B------:R-:W-:Y:S01]  /*1cc0*/  ISETP.NE.AND P0, PT, R57, -0x1, PT ;  /* 0xffffffff3900780c */ /* 0x000fe20003f05270 */
[----:B------:R-:W-:-:S12]  /*1cd0*/  BSSY.RECONVERGENT B0, `(.L_x_24) ;  /* 0x000008d000007945 */ /* 0x000fd80003800200 */
[----:B------:R-:W-:Y:S05]  /*1ce0*/  @!P0 BRA `(.L_x_25) ;  /* 0x0000000000148947 */ /* 0x000fea0003800000 */
[----:B------:R-:W0:Y:S01]  /*1cf0*/  LDC.64 R64, c[0x3][0x50] ;  /* 0x00c01400ff407b82 */ /* 0x000e220000000a00 */
[----:B------:R-:W-:-:S05]  /*1d00*/  IADD3 R57, PT, PT, R2, R57, RZ ;  /* 0x0000003902397210 */ /* 0x000fca0007ffe0ff */
[----:B0-----:R-:W-:-:S06]  /*1d10*/  IMAD.WIDE R64, R57, 0x4, R64 ;  /* 0x0000000439407825 */ /* 0x001fcc00078e0240 */
[----:B------:R0:W5:Y:S01]  /*1d20*/  LDG.E R64, desc[UR6][R64.64] ;  /* 0x0000000640407981 */ /* 0x000162000c1e1900 */
[----:B------:R-:W-:Y:S05]  /*1d30*/  BRA `(.L_x_26) ;  /* 0x0000000800187947 */ /* 0x000fea0003800000 */
.L_x_25:
[----:B------:R-:W0:Y:S01]  /*1d40*/  LDC.64 R64, c[0x3][0x50] ;  /* 0x00c01400ff407b82 */ /* 0x000e220000000a00 */
[----:B------:R-:W-:-:S04]  /*1d50*/  IMAD.IADD R13, R2, 0x1, R13 ;  /* 0x00000001020d7824 */ /* 0x000fc800078e020d */
[----:B0-----:R-:W-:-:S06]  /*1d60*/  IMAD.WIDE R64, R13, 0x4, R64 ;  /* 0x000000040d407825 */ /* 0x001fcc00078e0240 */
[----:B------:R0:W5:Y:S02]  /*1d70*/  LDG.E R64, desc[UR6][R64.64] ;  /* 0x0000000640407981 */ /* 0x000164000c1e1900 */
.L_x_29:
[----:B------:R-:W1:Y:S01]  /*1d80*/  LDC.64 R6, c[0x3][0x8] ;  /* 0x00c00200ff067b82 */ /* 0x000e620000000a00 */
[----:B-----5:R-:W-:-:S05]  /*1d90*/  SHF.L.U32 R5, R64, 0x2, RZ ;  /* 0x0000000240057819 */ /* 0x020fca00000006ff */
[----:B-1----:R-:W-:Y:S02]  /*1da0*/  IMAD.WIDE R6, R5, 0x4, R6 ;  /* 0x0000000405067825 */ /* 0x002fe400078e0206 */
[----:B------:R-:W1:Y:S03]  /*1db0*/  LDC.64 R4, c[0x3][RZ] ;  /* 0x00c00000ff047b82 */ /* 0x000e660000000a00 */
[----:B------:R-:W2:Y:S04]  /*1dc0*/  LDG.E R12, desc[UR6][R6.64] ;  /* 0x00000006060c7981 */ /* 0x000ea8000c1e1900 */
[----:B------:R-:W3:Y:S04]  /*1dd0*/  LDG.E R14, desc[UR6][R6.64+0x8] ;  /* 0x00000806060e7981 */ /* 0x000ee8000c1e1900 */
[----:B------:R-:W4:Y:S04]  /*1de0*/  LDG.E R15, desc[UR6][R6.64+0xc] ;  /* 0x00000c06060f7981 */ /* 0x000f28000c1e1900 */
[----:B------:R-:W4:Y:S01]  /*1df0*/  LDG.E R13, desc[UR6][R6.64+0x4] ;  /* 0x00000406060d7981 */ /* 0x000f22000c1e1900 */
[----:B--2---:R-:W-:-:S02]  /*1e00*/  IMAD R59, R12, 0x3, RZ ;  /* 0x000000030c3b7824 */ /* 0x004fc400078e02ff */
[----:B---3--:R-:W-:Y:S02]  /*1e10*/  IMAD R75, R14, 0x3, RZ ;  /* 0x000000030e4b7824 */ /* 0x008fe400078e02ff */
[----:B-1----:R-:W-:-:S04]  /*1e20*/  IMAD.WIDE R58, R59, 0x8, R4 ;  /* 0x000000083b3a7825 */ /* 0x002fc800078e0204 */
[----:B----4-:R-:W-:Y:S01]  /*1e30*/  IMAD R15, R15, 0x3, RZ ;  /* 0x000000030f0f7824 */ /* 0x010fe200078e02ff */
[----:B------:R-:W2:Y:S01]  /*1e40*/  LDG.E.64 R72, desc[UR6][R58.64] ;  /* 0x000000063a487981 */ /* 0x000ea2000c1e1b00 */
[----:B------:R-:W-:-:S03]  /*1e50*/  IMAD.WIDE R74, R75, 0x8, R4 ;  /* 0x000000084b4a7825 */ /* 0x000fc600078e0204 */
[----:B------:R-:W3:Y:S01]  /*1e60*/  LDG.E.64 R68, desc[UR6][R58.64+0x10] ;  /* 0x000010063a447981 */ /* 0x000ee2000c1e1b00 */
[----:B------:R-:W-:-:S03]  /*1e70*/  IMAD.WIDE R76, R15, 0x8, R4 ;  /* 0x000000080f4c7825 */ /* 0x000fc600078e0204 */
[----:B------:R-:W2:Y:S04]  /*1e80*/  LDG.E.64 R62, desc[UR6][R74.64] ;  /* 0x000000064a3e7981 */ /* 0x000ea8000c1e1b00 */
[----:B------:R-:W3:Y:S01]  /*1e90*/  LDG.E.64 R60, desc[UR6][R76.64+0x10] ;  /* 0x000010064c3c7981 */ /* 0x000ee2000c1e1b00 */
[----:B------:R-:W-:-:S03]  /*1ea0*/  IMAD R13, R13, 0x3, RZ ;  /* 0x000000030d0d7824 */ /* 0x000fc600078e02ff */
[----:B------:R1:W4:Y:S01]  /*1eb0*/  LDG.E.64 R70, desc[UR6][R58.64+0x8] ;  /* 0x000008063a467981 */ /* 0x000322000c1e1b00 */
[----:B------:R-:W-:-:S03]  /*1ec0*/  IMAD.WIDE R4, R13, 0x8, R4 ;  /* 0x000000080d047825 */ /* 0x000fc600078e0204 */
[----:B------:R-:W1:Y:S04]  /*1ed0*/  LDG.E.64 R6, desc[UR6][R74.64+0x10] ;  /* 0x000010064a067981 */ /* 0x000e68000c1e1b00 */
[----:B------:R-:W4:Y:S04]  /*1ee0*/  LDG.E.64 R56, desc[UR6][R76.64] ;  /* 0x000000064c387981 */ /* 0x000f28000c1e1b00 */
[----:B------:R0:W4:Y:S04]  /*1ef0*/  LDG.E.64 R54, desc[UR6][R76.64+0x8] ;  /* 0x000008064c367981 */ /* 0x000128000c1e1b00 */
[----:B------:R-:W4:Y:S04]  /*1f00*/  LDG.E.64 R52, desc[UR6][R4.64+0x8] ;  /* 0x0000080604347981 */ /* 0x000f28000c1e1b00 */
[----:B------:R-:W4:Y:S04]  /*1f10*/  LDG.E.64 R14, desc[UR6][R74.64+0x8] ;  /* 0x000008064a0e7981 */ /* 0x000f28000c1e1b00 */
[----:B------:R-:W4:Y:S04]  /*1f20*/  LDG.E.64 R66, desc[UR6][R4.64] ;  /* 0x0000000604427981 */ /* 0x000f28000c1e1b00 */
[----:B------:R4:W4:Y:S01]  /*1f30*/  LDG.E.64 R12, desc[UR6][R4.64+0x10] ;  /* 0x00001006040c7981 */ /* 0x000922000c1e1b00 */
[----:B------:R-:W-:Y:S01]  /*1f40*/  BSSY.RECONVERGENT B1, `(.L_x_27) ;  /* 0x0000020000017945 */ /* 0x000fe20003800200 */
[----:B--2---:R-:W-:-:S02]  /*1f50*/  DADD R62, -R72, R62 ;  /* 0x00000000483e7229 */ /* 0x004fc4000000013e */
[C---:B---3--:R-:W-:Y:S02]  /*1f60*/  DADD R60, -R68.reuse, R60 ;  /* 0x00000000443c7229 */ /* 0x048fe4000000013c */
[----:B-1----:R-:W-:-:S06]  /*1f70*/  DADD R58, -R68, R6 ;  /* 0x00000000443a7229 */ /* 0x002fcc0000000106 */
[----:B0-----:R-:W-:Y:S02]  /*1f80*/  DMUL R76, R62, R60 ;  /* 0x0000003c3e4c7228 */ /* 0x001fe40000000000 */
[----:B----4-:R-:W-:Y:S02]  /*1f90*/  DADD R56, -R72, R56 ;  /* 0x0000000048387229 */ /* 0x010fe40000000138 */
[C---:B------:R-:W-:Y:S02]  /*1fa0*/  DADD R54, -R70.reuse, R54 ;  /* 0x0000000046367229 */ /* 0x040fe40000000136 */
[----:B------:R-:W-:-:S04]  /*1fb0*/  DADD R52, -R70, R52 ;  /* 0x0000000046347229 */ /* 0x000fc80000000134 */
[-C--:B------:R-:W-:Y:S02]  /*1fc0*/  DFMA R76, R56, R58.reuse, -R76 ;  /* 0x0000003a384c722b */ /* 0x080fe4000000084c */
[----:B------:R-:W-:Y:S02]  /*1fd0*/  DADD R14, -R70, R14 ;  /* 0x00000000460e7229 */ /* 0x000fe4000000010e */
[----:B------:R-:W-:Y:S02]  /*1fe0*/  DMUL R6, R54, R58 ;  /* 0x0000003a36067228 */ /* 0x000fe40000000000 */
[----:B------:R-:W-:Y:S02]  /*1ff0*/  DADD R66, -R72, R66 ;  /* 0x0000000048427229 */ /* 0x000fe40000000142 */
[----:B------:R-:W-:Y:S02]  /*2000*/  DMUL R76, R52, R76 ;  /* 0x0000004c344c7228 */ /* 0x000fe40000000000 */
[----:B------:R-:W-:-:S02]  /*2010*/  DMUL R4, R56, R14 ;  /* 0x0000000e38047228 */ /* 0x000fc40000000000 */
        /* <DEDUP_REMOVED lines=11> */
[----:B------:R-:W-:-:S08]  /*20d0*/  DFMA R78, -R76, R6, 1 ;  /* 0x3ff000004c4e742b */ /* 0x000fd00000000106 */
[----:B------:R-:W-:Y:S01]  /*20e0*/  DFMA R78, R6, R78, R6 ;  /* 0x0000004e064e722b */ /* 0x000fe20000000006 */
[----:B------:R-:W-:Y:S10]  /*20f0*/  @P0 BRA `(.L_x_28) ;  /* 0x0000000000100947 */ /* 0x000ff40003800000 */
[----:B------:R-:W-:Y:S02]  /*2100*/  LOP3.LUT R6, R77, 0x7fffffff, RZ, 0xc0, !PT ;  /* 0x7fffffff4d067812 */ /* 0x000fe400078ec0ff */
[----:B------:R-:W-:Y:S02]  /*2110*/  MOV R4, 0x2140 ;  /* 0x0000214000047802 */ /* 0x000fe40000000f00 */
[----:B------:R-:W-:-:S07]  /*2120*/  IADD3 R6, PT, PT, R6, -0x100000, RZ ;  /* 0xfff0000006067810 */ /* 0x000fce0007ffe0ff */
[----:B------:R-:W-:Y:S05]  /*2130*/  CALL.REL.NOINC `($__internal_0_$__cuda_sm20_dblrcp_rn_slowpath_v3) ;  /* 0x0000000400c07944 */ /* 0x000fea0003c00000 */
.L_x_28:
[----:B------:R-:W-:Y:S05]  /*2140*/  BSYNC.RECONVERGENT B1 ;  /* 0x0000000000017941 */ /* 0x000fea0003800200 */
.L_x_27:
[----:B------:R-:W-:Y:S01]  /*2150*/  DADD R4, R62, -R56 ;  /* 0x000000003e047229 */ /* 0x000fe20000000838 */
[----:B------:R-:W0:Y:S01]  /*2160*/  LDCU.64 UR10, c[0x0][0x398] ;  /* 0x00007300ff0a77ac */ /* 0x000e220008000a00 */
[----:B------:R-:W-:Y:S02]  /*2170*/  DADD R74, R58, -R60 ;  /* 0x000000003a4a7229 */ /* 0x000fe4000000083c */
[----:B------:R-:W-:Y:S02]  /*2180*/  DADD R6, R14, -R54 ;  /* 0x000000000e067229 */ /* 0x000fe40000000836 */
[----:B------:R-:W-:Y:S02]  /*2190*/  DMUL R82, R56, R12 ;  /* 0x0000000c38527228 */ /* 0x000fe40000000000 */
[----:B------:R-:W-:Y:S02]  /*21a0*/  DMUL R76, R60, R4 ;  /* 0x000000043c4c7228 */ /* 0x000fe40000000000 */
[----:B------:R-:W-:-:S02]  /*21b0*/  DMUL R80, R54, R74 ;  /* 0x0000004a36507228 */ /* 0x000fc40000000000 */
[C---:B------:R-:W-:Y:S02]  /*21c0*/  DADD R62, R66.reuse, -R62 ;  /* 0x00000000423e7229 */ /* 0x040fe4000000083e */
[----:B------:R-:W-:Y:S02]  /*21d0*/  DFMA R82, R66, R60, -R82 ;  /* 0x0000003c4252722b */ /* 0x000fe40000000852 */
[----:B------:R-:W-:Y:S02]  /*21e0*/  DFMA R74, R56, R74, -R76 ;  /* 0x0000004a384a722b */ /* 0x000fe4000000084c */
[----:B------:R-:W-:Y:S02]  /*21f0*/  DMUL R76, R66, R54 ;  /* 0x00000036424c7228 */ /* 0x000fe40000000000 */
[----:B------:R-:W-:Y:S02]  /*2200*/  DFMA R80, R60, R6, -R80 ;  /* 0x000000063c50722b */ /* 0x000fe40000000850 */
[----:B------:R-:W-:-:S02]  /*2210*/  DMUL R60, R52, R60 ;  /* 0x0000003c343c7228 */ /* 0x000fc40000000000 */
[----:B------:R-:W-:Y:S02]  /*2220*/  DADD R70, -R70, R18 ;  /* 0x0000000046467229 */ /* 0x000fe40000000112 */
[C---:B------:R-:W-:Y:S02]  /*2230*/  DMUL R6, R56.reuse, R6 ;  /* 0x0000000638067228 */ /* 0x040fe40000000000 */
[----:B------:R-:W-:Y:S02]  /*2240*/  DFMA R76, R56, R52, -R76 ;  /* 0x00000034384c722b */ /* 0x000fe4000000084c */
[C---:B------:R-:W-:Y:S02]  /*2250*/  DADD R58, R12.reuse, -R58 ;  /* 0x000000000c3a7229 */ /* 0x040fe4000000083a */
[----:B------:R-:W-:Y:S02]  /*2260*/  DMUL R56, R12, R62 ;  /* 0x0000003e0c387228 */ /* 0x000fe40000000000 */
[----:B------:R-:W-:-:S02]  /*2270*/  DADD R72, -R72, R20 ;  /* 0x0000000048487229 */ /* 0x000fc40000000114 */
[----:B------:R-:W-:Y:S02]  /*2280*/  DFMA R60, R54, R12, -R60 ;  /* 0x0000000c363c722b */ /* 0x000fe4000000083c */
[C---:B------:R-:W-:Y:S02]  /*2290*/  DMUL R82, R70.reuse, R82 ;  /* 0x0000005246527228 */ /* 0x040fe40000000000 */
[----:B------:R-:W-:Y:S02]  /*22a0*/  DMUL R74, R70, R74 ;  /* 0x0000004a464a7228 */ /* 0x000fe40000000000 */
[-C--:B------:R-:W-:Y:S02]  /*22b0*/  DFMA R56, R66, R58.reuse, -R56 ;  /* 0x0000003a4238722b */ /* 0x080fe40000000838 */
[C---:B------:R-:W-:Y:S02]  /*22c0*/  DADD R14, R52.reuse, -R14 ;  /* 0x00000000340e7229 */ /* 0x040fe4000000080e */
[----:B------:R-:W-:-:S02]  /*22d0*/  DMUL R58, R52, R58 ;  /* 0x0000003a343a7228 */ /* 0x000fc40000000000 */
[----:B------:R-:W-:Y:S02]  /*22e0*/  DFMA R6, R54, R4, -R6 ;  /* 0x000000043606722b */ /* 0x000fe40000000806 */
[----:B------:R-:W-:Y:S01]  /*22f0*/  DFMA R60, R72, R60, R82 ;  /* 0x0000003c483c722b */ /* 0x000fe20000000052 */
[----:B------:R-:W-:Y:S01]  /*2300*/  IMAD.MOV.U32 R54, RZ, RZ, 0x2 ;  /* 0x00000002ff367424 */ /* 0x000fe200078e00ff */
[----:B------:R-:W-:Y:S02]  /*2310*/  DADD R68, -R68, R16 ;  /* 0x0000000044447229 */ /* 0x000fe40000000110 */
[----:B------:R-:W-:Y:S02]  /*2320*/  DFMA R74, R72, R80, R74 ;  /* 0x00000050484a722b */ /* 0x000fe4000000004a */
[-C--:B------:R-:W-:Y:S02]  /*2330*/  DMUL R66, R66, R14.reuse ;  /* 0x0000000e42427228 */ /* 0x080fe40000000000 */
[----:B------:R-:W-:-:S02]  /*2340*/  DFMA R58, R12, R14, -R58 ;  /* 0x0000000e0c3a722b */ /* 0x000fc4000000083a */
[----:B------:R-:W-:Y:S02]  /*2350*/  DMUL R56, R70, R56 ;  /* 0x0000003846387228 */ /* 0x000fe40000000000 */
[C---:B------:R-:W-:Y:S02]  /*2360*/  DFMA R4, R68.reuse, R76, R60 ;  /* 0x0000004c4404722b */ /* 0x040fe4000000003c */
[----:B------:R-:W-:Y:S02]  /*2370*/  DFMA R6, R68, R6, R74 ;  /* 0x000000064406722b */ /* 0x000fe4000000004a */
[----:B------:R-:W-:Y:S02]  /*2380*/  DFMA R66, R52, R62, -R66 ;  /* 0x0000003e3442722b */ /* 0x000fe40000000842 */
[----:B------:R-:W-:Y:S02]  /*2390*/  DFMA R56, R72, R58, R56 ;  /* 0x0000003a4838722b */ /* 0x000fe40000000038 */
[----:B------:R-:W-:-:S02]  /*23a0*/  DMUL R4, R4, R78 ;  /* 0x0000004e04047228 */ /* 0x000fc40000000000 */
[----:B------:R-:W-:-:S04]  /*23b0*/  DMUL R12, R6, R78 ;  /* 0x0000004e060c7228 */ /* 0x000fc80000000000 */
[----:B------:R-:W-:-:S03]  /*23c0*/  DFMA R6, R68, R66, R56 ;  /* 0x000000424406722b */ /* 0x000fc60000000038 */
[----:B------:R-:W-:Y:S01]  /*23d0*/  STL.64 [R1+0x8], R12 ;  /* 0x0000080c01007387 */ /* 0x000fe20000100a00 */
[----:B------:R-:W-:-:S04]  /*23e0*/  DSETP.GEU.AND P0, PT, R4, R12, PT ;  /* 0x0000000c0400722a */ /* 0x000fc80003f0e000 */
[----:B------:R-:W-:Y:S02]  /*23f0*/  DMUL R6, R6, R78 ;  /* 0x0000004e06067228 */ /* 0x000fe40000000000 */
[----:B------:R-:W-:-:S04]  /*2400*/  SEL R54, R54, 0x1, !P0 ;  /* 0x0000000136367807 */ /* 0x000fc80004000000 */
[----:B------:R-:W-:Y:S01]  /*2410*/  LEA R56, R54, R1, 0x3 ;  /* 0x0000000136387211 */ /* 0x000fe200078e18ff */
[----:B------:R1:W-:Y:S04]  /*2420*/  STL.128 [R1+0x10], R4 ;  /* 0x0000100401007387 */ /* 0x0003e80000100c00 */
[----:B------:R-:W2:Y:S01]  /*2430*/  LDL.64 R14, [R56] ;  /* 0x00000000380e7983 */ /* 0x000ea20000100a00 */
[----:B------:R-:W-:-:S08]  /*2440*/  DADD R52, -R12, 1 ;  /* 0x3ff000000c347429 */ /* 0x000fd00000000100 */
[----:B------:R-:W-:-:S08]  /*2450*/  DADD R52, -R4, R52 ;  /* 0x0000000004347229 */ /* 0x000fd00000000134 */
[----:B------:R-:W-:-:S07]  /*2460*/  DADD R52, -R6, R52 ;  /* 0x0000000006347229 */ /* 0x000fce0000000134 */
[----:B------:R3:W-:Y:S01]  /*2470*/  STL.64 [R1], R52 ;  /* 0x0000003401007387 */ /* 0x0007e20000100a00 */
[----:B--2---:R-:W-:-:S06]  /*2480*/  DSETP.GEU.AND P0, PT, R6, R14, PT ;  /* 0x0000000e0600722a */ /* 0x004fcc0003f0e000 */
[----:B------:R-:W-:-:S05]  /*2490*/  SEL R14, R54, 0x3, P0 ;  /* 0x00000003360e7807 */ /* 0x000fca0000000000 */
[----:B------:R-:W-:-:S05]  /*24a0*/  IMAD R15, R14, 0x8, R1 ;  /* 0x000000080e0f7824 */ /* 0x000fca00078e0201 */
[----:B------:R-:W2:Y:S02]  /*24b0*/  LDL.64 R54, [R15] ;  /* 0x000000000f367983 */ /* 0x000ea40000100a00 */
[----:B--2---:R-:W-:-:S06]  /*24c0*/  DSETP.GEU.AND P0, PT, R52, R54, PT ;  /* 0x000000363400722a */ /* 0x004fcc0003f0e000 */
[----:B------:R-:W-:-:S04]  /*24d0*/  SEL R14, R14, RZ, P0 ;  /* 0x000000ff0e0e7207 */ /* 0x000fc80000000000 */
[----:B-1----:R-:W-:-:S06]  /*24e0*/  LEA R4, R14, R1, 0x3 ;  /* 0x000000010e047211 */ /* 0x002fcc00078e18ff */
[----:B------:R-:W0:Y:S02]  /*24f0*/  LDL.64 R4, [R4] ;  /* 0x0000000004047983 */ /* 0x000e240000100a00 */
[----:B0-----:R-:W-:-:S14]  /*2500*/  DSETP.GE.AND P0, PT, R4, -UR10, PT ;  /* 0x8000000a04007e2a */ /* 0x001fdc000bf06000 */
[----:B---3--:R-:W-:Y:S05]  /*2510*/  @P0 BRA `(.L_x_26) ;  /* 0x0000000000200947 */ /* 0x008fea0003800000 */
[----:B------:R-:W0:Y:S01]  /*2520*/  LDC.64 R4, c[0x3][0x10] ;  /* 0x00c00400ff047b82 */ /* 0x000e220000000a00 */
[----:B------:R-:W-:-:S05]  /*2530*/  IMAD.SHL.U32 R65, R64, 0x4, RZ ;  /* 0x0000000440417824 */ /* 0x000fca00078e00ff */
[----:B------:R-:W-:-:S05]  /*2540*/  IADD3 R65, PT, PT, R65, R14, RZ ;  /* 0x0000000e41417210 */ /* 0x000fca0007ffe0ff */
[----:B0-----:R-:W-:-:S06]  /*2550*/  IMAD.WIDE R64, R65, 0x4, R4 ;  /* 0x0000000441407825 */ /* 0x001fcc00078e0204 */
[----:B------:R-:W2:Y:S02]  /*2560*/  LDG.E R64, desc[UR6][R64.64] ;  /* 0x0000000640407981 */ /* 0x000ea4000c1e1900 */
[----:B--2---:R-:W-:-:S13]  /*2570*/  ISETP.NE.AND P0, PT, R64, -0x1, PT ;  /* 0xffffffff4000780c */ /* 0x004fda0003f05270 */
[----:B------:R-:W-:Y:S05]  /*2580*/  @P0 BRA `(.L_x_29) ;  /* 0xfffffff400fc0947 */ /* 0x000fea000383ffff */
[----:B------:R-:W-:-:S07]  /*2590*/  IMAD.MOV.U32 R64, RZ, RZ, -0x1 ;  /* 0xffffffffff407424 */ /* 0x000fce00078e00ff */
.L_x_26:
[----:B------:R-:W-:Y:S05]  /*25a0*/  BSYNC.RECONVERGENT B0 ;  /* 0x0000000000007941 */ /* 0x000fea0003800200 */
.L_x_24:
[----:B------:R-:W1:Y:S01]  /*25b0*/  LDCU.64 UR10, c[0x0][0x388] ;  /* 0x00007100ff0a77ac */ /* 0x000e620008000a00 */
[----:B------:R-:W2:Y:S01]  /*25c0*/  LDC.64 R56, c[0x3][0x98] ;  /* 0x00c02600ff387b82 */ /* 0x000ea20000000a00 */
[----:B------:R-:W-:Y:S01]  /*25d0*/  IMAD R59, R10, 0x3, RZ ;  /* 0x000000030a3b7824 */ /* 0x000fe200078e02ff */
[C---:B-----5:R-:W-:Y:S01]  /*25e0*/  ISETP.NE.AND P0, PT, R64.reuse, -0x1, PT ;  /* 0xffffffff4000780c */ /* 0x060fe20003f05270 */
[----:B------:R-:W3:Y:S01]  /*25f0*/  LDCU UR4, c[0x3][0xdc] ;  /* 0x00c01b80ff0477ac */ /* 0x000ee20008000800 */
[----:B------:R-:W-:Y:S02]  /*2600*/  IADD3 R58, PT, PT, -R64, -0x2, RZ ;  /* 0xfffffffe403a7810 */ /* 0x000fe40007ffe1ff */
[----:B------:R-:W-:Y:S02]  /*2610*/  IADD3 R8, PT, PT, R8, UR5, RZ ;  /* 0x0000000508087c10 */ /* 0x000fe4000fffe0ff */
[----:B------:R-:W4:Y:S08]  /*2620*/  LDC.64 R14, c[0x3][0x70] ;  /* 0x00c01c00ff0e7b82 */ /* 0x000f300000000a00 */
[----:B------:R-:W0:Y:S01]  /*2630*/  LDC.64 R12, c[0x3][0x78] ;  /* 0x00c01e00ff0c7b82 */ /* 0x000e220000000a00 */
[----:B-1----:R-:W-:Y:S01]  /*2640*/  DSETP.GE.AND P1, PT, R40, UR10, PT ;  /* 0x0000000a28007e2a */ /* 0x002fe2000bf26000 */
[----:B---3--:R-:W-:-:S06]  /*2650*/  UIMAD UR4, UR5, UR4, URZ ;  /* 0x00000004050472a4 */ /* 0x008fcc000f8e02ff */
[----:B------:R-:W1:Y:S01]  /*2660*/  LDC.64 R4, c[0x3][0xa0] ;  /* 0x00c02800ff047b82 */ /* 0x000e620000000a00 */
[----:B--2---:R-:W-:-:S05]  /*2670*/  IMAD.WIDE R56, R10, 0x8, R56 ;  /* 0x000000080a387825 */ /* 0x004fca00078e0238 */
[----:B------:R2:W-:Y:S01]  /*2680*/  STG.E.64 desc[UR6][R56.64], R40 ;  /* 0x0000002838007986 */ /* 0x0005e2000c101b06 */
[----:B------:R-:W-:Y:S01]  /*2690*/  @P1 SEL R64, R58, R64, P0 ;  /* 0x000000403a401207 */ /* 0x000fe20000000000 */
[----:B------:R-:W3:Y:S01]  /*26a0*/  LDC.64 R6, c[0x3][0xc0] ;  /* 0x00c03000ff067b82 */ /* 0x000ee20000000a00 */
[----:B----4-:R-:W-:Y:S01]  /*26b0*/  IMAD.WIDE R14, R10, 0x4, R14 ;  /* 0x000000040a0e7825 */ /* 0x010fe200078e020e */
[----:B------:R-:W-:-:S04]  /*26c0*/  ISETP.GE.U32.AND P0, PT, R8, UR4, PT ;  /* 0x0000000408007c0c */ /* 0x000fc8000bf06070 */
[----:B------:R2:W-:Y:S02]  /*26d0*/  STG.E desc[UR6][R14.64], R11 ;  /* 0x0000000b0e007986 */ /* 0x0005e4000c101906 */
[----:B------:R-:W4:Y:S01]  /*26e0*/  LDC.64 R54, c[0x3][0x80] ;  /* 0x00c02000ff367b82 */ /* 0x000f220000000a00 */
[----:B0-----:R-:W-:-:S05]  /*26f0*/  IMAD.WIDE R12, R59, 0x8, R12 ;  /* 0x000000083b0c7825 */ /* 0x001fca00078e020c */
[----:B------:R2:W-:Y:S02]  /*2700*/  STG.E.64 desc[UR6][R12.64], R38 ;  /* 0x000000260c007986 */ /* 0x0005e4000c101b06 */
[----:B------:R-:W0:Y:S01]  /*2710*/  LDC.64 R52, c[0x3][0x88] ;  /* 0x00c02200ff347b82 */ /* 0x000e220000000a00 */
[----:B-1----:R-:W-:Y:S01]  /*2720*/  IMAD.WIDE R4, R59, 0x8, R4 ;  /* 0x000000083b047825 */ /* 0x002fe200078e0204 */
[----:B------:R2:W-:Y:S04]  /*2730*/  STG.E.64 desc[UR6][R12.64+0x8], R36 ;  /* 0x000008240c007986 */ /* 0x0005e8000c101b06 */
[----:B------:R2:W-:Y:S01]  /*2740*/  STG.E.64 desc[UR6][R12.64+0x10], R34 ;  /* 0x000010220c007986 */ /* 0x0005e2000c101b06 */
[----:B---3--:R-:W-:-:S03]  /*2750*/  IMAD.WIDE R6, R10, 0x4, R6 ;  /* 0x000000040a067825 */ /* 0x008fc600078e0206 */
[----:B------:R2:W-:Y:S04]  /*2760*/  STG.E.64 desc[UR6][R4.64], R20 ;  /* 0x0000001404007986 */ /* 0x0005e8000c101b06 */
[----:B------:R2:W-:Y:S01]  /*2770*/  STG.E.64 desc[UR6][R4.64+0x8], R18 ;  /* 0x0000081204007986 */ /* 0x0005e2000c101b06 */
[----:B----4-:R-:W-:-:S03]  /*2780*/  IMAD.WIDE R54, R59, 0x8, R54 ;  /* 0x000000083b367825 */ /* 0x010fc600078e0236 */
[----:B------:R2:W-:Y:S04]  /*2790*/  STG.E.64 desc[UR6][R4.64+0x10], R16 ;  /* 0x0000101004007986 */ /* 0x0005e8000c101b06 */
[----:B------:R2:W-:Y:S01]  /*27a0*/  STG.E desc[UR6][R6.64], R64 ;  /* 0x0000004006007986 */ /* 0x0005e2000c101906 */
[----:B0-----:R-:W-:-:S03]  /*27b0*/  IMAD.WIDE R52, R59, 0x8, R52 ;  /* 0x000000083b347825 */ /* 0x001fc600078e0234 */
[----:B------:R2:W-:Y:S04]  /*27c0*/  STG.E.64 desc[UR6][R54.64], R32 ;  /* 0x0000002036007986 */ /* 0x0005e8000c101b06 */
[----:B------:R2:W-:Y:S04]  /*27d0*/  STG.E.64 desc[UR6][R54.64+0x8], R30 ;  /* 0x0000081e36007986 */ /* 0x0005e8000c101b06 */
[----:B------:R2:W-:Y:S04]  /*27e0*/  STG.E.64 desc[UR6][R54.64+0x10], R28 ;  /* 0x0000101c36007986 */ /* 0x0005e8000c101b06 */
[----:B------:R2:W-:Y:S04]  /*27f0*/  STG.E.64 desc[UR6][R52.64], R26 ;  /* 0x0000001a34007986 */ /* 0x0005e8000c101b06 */
[----:B------:R2:W-:Y:S04]  /*2800*/  STG.E.64 desc[UR6][R52.64+0x8], R24 ;  /* 0x0000081834007986 */ /* 0x0005e8000c101b06 */
[----:B------:R2:W-:Y:S01]  /*2810*/  STG.E.64 desc[UR6][R52.64+0x10], R22 ;  /* 0x0000101634007986 */ /* 0x0005e2000c101b06 */
[----:B------:R-:W-:Y:S05]  /*2820*/  @!P0 BRA `(.L_x_30) ;  /* 0xffffffdc00cc8947 */ /* 0x000fea000383ffff */
[----:B------:R-:W-:Y:S05]  /*2830*/  EXIT ;  /* 0x000000000000794d */ /* 0x000fea0003800000 */
        .weak           $__internal_0_$__cuda_sm20_dblrcp_rn_slowpath_v3
        .type           $__internal_0_$__cuda_sm20_dblrcp_rn_slowpath_v3,@function
        .size           $__internal_0_$__cuda_sm20_dblrcp_rn_slowpath_v3,($__internal_1_$__cuda_sm20_div_rn_f64_full - $__internal_0_$__cuda_sm20_dblrcp_rn_slowpath_v3)
$__internal_0_$__cuda_sm20_dblrcp_rn_slowpath_v3:
[----:B------:R-:W-:Y:S01]  /*2840*/  DSETP.GTU.AND P0, PT, |R76|, +INF , PT ;  /* 0x7ff000004c00742a */ /* 0x000fe20003f0c200 */
[----:B------:R-:W-:-:S13]  /*2850*/  BSSY.RECONVERGENT B3, `(.L_x_31) ;  /* 0x0000022000037945 */ /* 0x000fda0003800200 */
[----:B------:R-:W-:Y:S05]  /*2860*/  @P0 BRA `(.L_x_32) ;  /* 0x0000000000780947 */ /* 0x000fea0003800000 */
[----:B------:R-:W-:-:S05]  /*2870*/  LOP3.LUT R5, R77, 0x7fffffff, RZ, 0xc0, !PT ;  /* 0x7fffffff4d057812 */ /* 0x000fca00078ec0ff */
[----:B------:R-:W-:-:S05]  /*2880*/  VIADD R7, R5, 0xffffffff ;  /* 0xffffffff05077836 */ /* 0x000fca0000000000 */
[----:B------:R-:W-:-:S13]  /*2890*/  ISETP.GE.U32.AND P0, PT, R7, 0x7fefffff, PT ;  /* 0x7fefffff0700780c */ /* 0x000fda0003f06070 */
[----:B------:R-:W-:Y:S02]  /*28a0*/  @P0 LOP3.LUT R79, R77, 0x7ff00000, RZ, 0x3c, !PT ;  /* 0x7ff000004d4f0812 */ /* 0x000fe400078e3cff */
[----:B------:R-:W-:Y:S01]  /*28b0*/  @P0 MOV R78, RZ ;  /* 0x000000ff004e0202 */ /* 0x000fe20000000f00 */
[----:B------:R-:W-:Y:S06]  /*28c0*/  @P0 BRA `(.L_x_33) ;  /* 0x0000000000680947 */ /* 0x000fec0003800000 */
[----:B------:R-:W-:-:S13]  /*28d0*/  ISETP.GE.U32.AND P0, PT, R5, 0x1000001, PT ;  /* 0x010000010500780c */ /* 0x000fda0003f06070 */
[----:B------:R-:W-:Y:S05]  /*28e0*/  @!P0 BRA `(.L_x_34) ;  /* 0x0000000000348947 */ /* 0x000fea0003800000 */
[----:B------:R-:W-:Y:S01]  /*28f0*/  VIADD R79, R77, 0xc0200000 ;  /* 0xc02000004d4f7836 */ /* 0x000fe20000000000 */
[----:B------:R-:W-:-:S03]  /*2900*/  MOV R78, R76 ;  /* 0x0000004c004e7202 */ /* 0x000fc60000000f00 */
[----:B------:R-:W0:Y:S03]  /*2910*/  MUFU.RCP64H R7, R79 ;  /* 0x0000004f00077308 */ /* 0x000e260000001800 */
[----:B0-----:R-:W-:-:S08]  /*2920*/  DFMA R80, -R78, R6, 1 ;  /* 0x3ff000004e50742b */ /* 0x001fd00000000106 */
[----:B------:R-:W-:-:S08]  /*2930*/  DFMA R80, R80, R80, R80 ;  /* 0x000000505050722b */ /* 0x000fd00000000050 */
[----:B------:R-:W-:-:S08]  /*2940*/  DFMA R80, R6, R80, R6 ;  /* 0x000000500650722b */ /* 0x000fd00000000006 */
[----:B------:R-:W-:-:S08]  /*2950*/  DFMA R6, -R78, R80, 1 ;  /* 0x3ff000004e06742b */ /* 0x000fd00000000150 */
[----:B------:R-:W-:-:S08]  /*2960*/  DFMA R6, R80, R6, R80 ;  /* 0x000000065006722b */ /* 0x000fd00000000050 */
[----:B------:R-:W-:-:S08]  /*2970*/  DMUL R6, R6, 2.2250738585072013831e-308 ;  /* 0x0010000006067828 */ /* 0x000fd00000000000 */
[----:B------:R-:W-:-:S08]  /*2980*/  DFMA R76, -R76, R6, 1 ;  /* 0x3ff000004c4c742b */ /* 0x000fd00000000106 */
[----:B------:R-:W-:-:S08]  /*2990*/  DFMA R76, R76, R76, R76 ;  /* 0x0000004c4c4c722b */ /* 0x000fd0000000004c */
[----:B------:R-:W-:Y:S01]  /*29a0*/  DFMA R78, R6, R76, R6 ;  /* 0x0000004c064e722b */ /* 0x000fe20000000006 */
[----:B------:R-:W-:Y:S10]  /*29b0*/  BRA `(.L_x_33) ;  /* 0x00000000002c7947 */ /* 0x000ff40003800000 */
.L_x_34:
[----:B------:R-:W-:-:S06]  /*29c0*/  DMUL R76, R76, 8.11296384146066816958e+31 ;  /* 0x469000004c4c7828 */ /* 0x000fcc0000000000 */
[----:B------:R-:W0:Y:S02]  /*29d0*/  MUFU.RCP64H R7, R77 ;  /* 0x0000004d00077308 */ /* 0x000e240000001800 */
[----:B0-----:R-:W-:-:S08]  /*29e0*/  DFMA R78, -R76, R6, 1 ;  /* 0x3ff000004c4e742b */ /* 0x001fd00000000106 */
[----:B------:R-:W-:-:S08]  /*29f0*/  DFMA R78, R78, R78, R78 ;  /* 0x0000004e4e4e722b */ /* 0x000fd0000000004e */
[----:B------:R-:W-:-:S08]  /*2a00*/  DFMA R78, R6, R78, R6 ;  /* 0x0000004e064e722b */ /* 0x000fd00000000006 */
[----:B------:R-:W-:-:S08]  /*2a10*/  DFMA R6, -R76, R78, 1 ;  /* 0x3ff000004c06742b */ /* 0x000fd0000000014e */
[----:B------:R-:W-:-:S08]  /*2a20*/  DFMA R6, R78, R6, R78 ;  /* 0x000000064e06722b */ /* 0x000fd0000000004e */
[----:B------:R-:W-:Y:S01]  /*2a30*/  DMUL R78, R6, 8.11296384146066816958e+31 ;  /* 0x46900000064e7828 */ /* 0x000fe20000000000 */
[----:B------:R-:W-:Y:S10]  /*2a40*/  BRA `(.L_x_33) ;  /* 0x0000000000087947 */ /* 0x000ff40003800000 */
.L_x_32:
[----:B------:R-:W-:Y:S01]  /*2a50*/  LOP3.LUT R79, R77, 0x80000, RZ, 0xfc, !PT ;  /* 0x000800004d4f7812 */ /* 0x000fe200078efcff */
[----:B------:R-:W-:-:S07]  /*2a60*/  IMAD.MOV.U32 R78, RZ, RZ, R76 ;  /* 0x000000ffff4e7224 */ /* 0x000fce00078e004c */
.L_x_33:
[----:B------:R-:W-:Y:S05]  /*2a70*/  BSYNC.RECONVERGENT B3 ;  /* 0x0000000000037941 */ /* 0x000fea0003800200 */
.L_x_31:
[----:B------:R-:W-:-:S04]  /*2a80*/  MOV R5, 0x0 ;  /* 0x0000000000057802 */ /* 0x000fc80000000f00 */
[----:B------:R-:W-:Y:S05]  /*2a90*/  RET.REL.NODEC R4 `(_Z25BlockedTracingKernelOfRK4dddd) ;  /* 0xffffffd404587950 */ /* 0x000fea0003c3ffff */
        .weak           $__internal_1_$__cuda_sm20_div_rn_f64_full
        .type           $__internal_1_$__cuda_sm20_div_rn_f64_full,@function
        .size           $__internal_1_$__cuda_sm20_div_rn_f64_full,(.L_x_48 - $__internal_1_$__cuda_sm20_div_rn_f64_full)
$__internal_1_$__cuda_sm20_div_rn_f64_full:
[C---:B------:R-:W-:Y:S01]  /*2aa0*/  FSETP.GEU.AND P0, PT, |R17|.reuse, 1.469367938527859385e-39, PT ;  /* 0x001000001100780b */ /* 0x040fe20003f0e200 */
[--C-:B------:R-:W-:Y:S01]  /*2ab0*/  IMAD.MOV.U32 R14, RZ, RZ, R16.reuse ;  /* 0x000000ffff0e7224 */ /* 0x100fe200078e0010 */
[----:B------:R-:W-:Y:S01]  /*2ac0*/  LOP3.LUT R18, R17, 0x800fffff, RZ, 0xc0, !PT ;  /* 0x800fffff11127812 */ /* 0x000fe200078ec0ff */
[----:B------:R-:W-:Y:S01]  /*2ad0*/  IMAD.MOV.U32 R21, RZ, RZ, R33 ;  /* 0x000000ffff157224 */ /* 0x000fe200078e0021 */
[----:B------:R-:W-:Y:S01]  /*2ae0*/  MOV R15, R17 ;  /* 0x00000011000f7202 */ /* 0x000fe20000000f00 */
[----:B------:R-:W-:Y:S01]  /*2af0*/  HFMA2 R30, -RZ, RZ, 0, 5.9604644775390625e-08 ;  /* 0x00000001ff1e7431 */ /* 0x000fe200000001ff */
[----:B------:R-:W-:Y:S01]  /*2b00*/  LOP3.LUT R19, R18, 0x3ff00000, RZ, 0xfc, !PT ;  /* 0x3ff0000012137812 */ /* 0x000fe200078efcff */
[----:B------:R-:W-:Y:S01]  /*2b10*/  IMAD.MOV.U32 R18, RZ, RZ, R16 ;  /* 0x000000ffff127224 */ /* 0x000fe200078e0010 */
[C---:B------:R-:W-:Y:S01]  /*2b20*/  FSETP.GEU.AND P2, PT, |R21|.reuse, 1.469367938527859385e-39, PT ;  /* 0x001000001500780b */ /* 0x040fe20003f4e200 */
[----:B------:R-:W-:Y:S01]  /*2b30*/  IMAD.MOV.U32 R60, RZ, RZ, 0x1ca00000 ;  /* 0x1ca00000ff3c7424 */ /* 0x000fe200078e00ff */
[----:B------:R-:W-:Y:S01]  /*2b40*/  MOV R20, R32 ;  /* 0x0000002000147202 */ /* 0x000fe20000000f00 */
[----:B------:R-:W-:Y:S01]  /*2b50*/  BSSY.RECONVERGENT B2, `(.L_x_35) ;  /* 0x0000050000027945 */ /* 0x000fe20003800200 */
[----:B------:R-:W-:Y:S01]  /*2b60*/  LOP3.LUT R61, R21, 0x7ff00000, RZ, 0xc0, !PT ;  /* 0x7ff00000153d7812 */ /* 0x000fe200078ec0ff */
[----:B------:R-:W-:Y:S01]  /*2b70*/  @!P0 DMUL R18, R14, 8.98846567431157953865e+307 ;  /* 0x7fe000000e128828 */ /* 0x000fe20000000000 */
[----:B------:R-:W-:-:S02]  /*2b80*/  LOP3.LUT R13, R17, 0x7ff00000, RZ, 0xc0, !PT ;  /* 0x7ff00000110d7812 */ /* 0x000fc400078ec0ff */
[----:B------:R-:W-:Y:S02]  /*2b90*/  MOV R56, R61 ;  /* 0x0000003d00387202 */ /* 0x000fe40000000f00 */
[----:B------:R-:W-:Y:S01]  /*2ba0*/  ISETP.GE.U32.AND P1, PT, R61, R13, PT ;  /* 0x0000000d3d00720c */ /* 0x000fe20003f26070 */
[----:B------:R-:W0:Y:S02]  /*2bb0*/  MUFU.RCP64H R31, R19 ;  /* 0x00000013001f7308 */ /* 0x000e240000001800 */
[----:B------:R-:W-:Y:S02]  /*2bc0*/  @!P2 LOP3.LUT R16, R15, 0x7ff00000, RZ, 0xc0, !PT ;  /* 0x7ff000000f10a812 */ /* 0x000fe400078ec0ff */
[----:B------:R-:W-:Y:S02]  /*2bd0*/  SEL R17, R60, 0x63400000, !P1 ;  /* 0x634000003c117807 */ /* 0x000fe40004800000 */
[----:B------:R-:W-:Y:S02]  /*2be0*/  @!P2 ISETP.GE.U32.AND P3, PT, R61, R16, PT ;  /* 0x000000103d00a20c */ /* 0x000fe40003f66070 */
[----:B------:R-:W-:-:S02]  /*2bf0*/  LOP3.LUT R17, R17, 0x800fffff, R21, 0xf8, !PT ;  /* 0x800fffff11117812 */ /* 0x000fc400078ef815 */
[----:B------:R-:W-:Y:S02]  /*2c00*/  @!P2 SEL R29, R60, 0x63400000, !P3 ;  /* 0x634000003c1da807 */ /* 0x000fe40005800000 */
[----:B------:R-:W-:Y:S02]  /*2c10*/  MOV R16, R20 ;  /* 0x0000001400107202 */ /* 0x000fe40000000f00 */
[----:B------:R-:W-:Y:S02]  /*2c20*/  @!P2 LOP3.LUT R29, R29, 0x80000000, R21, 0xf8, !PT ;  /* 0x800000001d1da812 */ /* 0x000fe400078ef815 */
[----:B------:R-:W-:Y:S01]  /*2c30*/  @!P0 LOP3.LUT R13, R19, 0x7ff00000, RZ, 0xc0, !PT ;  /* 0x7ff00000130d8812 */ /* 0x000fe200078ec0ff */
[----:B0-----:R-:W-:-:S03]  /*2c40*/  DFMA R32, R30, -R18, 1 ;  /* 0x3ff000001e20742b */ /* 0x001fc60000000812 */
[----:B------:R-:W-:-:S05]  /*2c50*/  IADD3 R62, PT, PT, R13, -0x1, RZ ;  /* 0xffffffff0d3e7810 */ /* 0x000fca0007ffe0ff */
[----:B------:R-:W-:-:S08]  /*2c60*/  DFMA R32, R32, R32, R32 ;  /* 0x000000202020722b */ /* 0x000fd00000000020 */
[----:B------:R-:W-:Y:S01]  /*2c70*/  DFMA R32, R30, R32, R30 ;  /* 0x000000201e20722b */ /* 0x000fe2000000001e */
[----:B------:R-:W-:Y:S01]  /*2c80*/  @!P2 LOP3.LUT R31, R29, 0x100000, RZ, 0xfc, !PT ;  /* 0x001000001d1fa812 */ /* 0x000fe200078efcff */
[----:B------:R-:W-:-:S06]  /*2c90*/  @!P2 IMAD.MOV.U32 R30, RZ, RZ, RZ ;  /* 0x000000ffff1ea224 */ /* 0x000fcc00078e00ff */
[----:B------:R-:W-:Y:S02]  /*2ca0*/  DFMA R58, R32, -R18, 1 ;  /* 0x3ff00000203a742b */ /* 0x000fe40000000812 */
[----:B------:R-:W-:-:S06]  /*2cb0*/  @!P2 DFMA R16, R16, 2, -R30 ;  /* 0x400000001010a82b */ /* 0x000fcc000000081e */
[----:B------:R-:W-:-:S04]  /*2cc0*/  DFMA R32, R32, R58, R32 ;  /* 0x0000003a2020722b */ /* 0x000fc80000000020 */
[----:B------:R-:W-:-:S04]  /*2cd0*/  @!P2 LOP3.LUT R56, R17, 0x7ff00000, RZ, 0xc0, !PT ;  /* 0x7ff000001138a812 */ /* 0x000fc800078ec0ff */
[----:B------:R-:W-:Y:S01]  /*2ce0*/  DMUL R30, R32, R16 ;  /* 0x00000010201e7228 */ /* 0x000fe20000000000 */
[----:B------:R-:W-:-:S05]  /*2cf0*/  VIADD R29, R56, 0xffffffff ;  /* 0xffffffff381d7836 */ /* 0x000fca0000000000 */
[----:B------:R-:W-:Y:S02]  /*2d00*/  ISETP.GT.U32.AND P0, PT, R29, 0x7feffffe, PT ;  /* 0x7feffffe1d00780c */ /* 0x000fe40003f04070 */
[----:B------:R-:W-:Y:S02]  /*2d10*/  DFMA R58, R30, -R18, R16 ;  /* 0x800000121e3a722b */ /* 0x000fe40000000010 */
[----:B------:R-:W-:-:S06]  /*2d20*/  ISETP.GT.U32.OR P0, PT, R62, 0x7feffffe, P0 ;  /* 0x7feffffe3e00780c */ /* 0x000fcc0000704470 */
[----:B------:R-:W-:-:S07]  /*2d30*/  DFMA R32, R32, R58, R30 ;  /* 0x0000003a2020722b */ /* 0x000fce000000001e */
[----:B------:R-:W-:Y:S05]  /*2d40*/  @P0 BRA `(.L_x_36) ;  /* 0x00000000006c0947 */ /* 0x000fea0003800000 */
[----:B------:R-:W-:-:S04]  /*2d50*/  LOP3.LUT R20, R15, 0x7ff00000, RZ, 0xc0, !PT ;  /* 0x7ff000000f147812 */ /* 0x000fc800078ec0ff */
[CC--:B------:R-:W-:Y:S02]  /*2d60*/  VIADDMNMX R13, R61.reuse, -R20.reuse, 0xb9600000, !PT ;  /* 0xb96000003d0d7446 */ /* 0x0c0fe40007800914 */
[----:B------:R-:W-:Y:S01]  /*2d70*/  ISETP.GE.U32.AND P0, PT, R61, R20, PT ;  /* 0x000000143d00720c */ /* 0x000fe20003f06070 */
[----:B------:R-:W-:Y:S01]  /*2d80*/  IMAD.MOV.U32 R20, RZ, RZ, RZ ;  /* 0x000000ffff147224 */ /* 0x000fe200078e00ff */
[----:B------:R-:W-:Y:S02]  /*2d90*/  VIMNMX R13, PT, PT, R13, 0x46a00000, PT ;  /* 0x46a000000d0d7848 */ /* 0x000fe40003fe0100 */
[----:B------:R-:W-:-:S05]  /*2da0*/  SEL R60, R60, 0x63400000, !P0 ;  /* 0x634000003c3c7807 */ /* 0x000fca0004000000 */
[----:B------:R-:W-:-:S05]  /*2db0*/  IMAD.IADD R29, R13, 0x1, -R60 ;  /* 0x000000010d1d7824 */ /* 0x000fca00078e0a3c */
[----:B------:R-:W-:-:S06]  /*2dc0*/  IADD3 R21, PT, PT, R29, 0x7fe00000, RZ ;  /* 0x7fe000001d157810 */ /* 0x000fcc0007ffe0ff */
[----:B------:R-:W-:-:S10]  /*2dd0*/  DMUL R30, R32, R20 ;  /* 0x00000014201e7228 */ /* 0x000fd40000000000 */
[----:B------:R-:W-:-:S13]  /*2de0*/  FSETP.GTU.AND P0, PT, |R31|, 1.469367938527859385e-39, PT ;  /* 0x001000001f00780b */ /* 0x000fda0003f0c200 */
[----:B------:R-:W-:Y:S05]  /*2df0*/  @P0 BRA `(.L_x_37) ;  /* 0x0000000000940947 */ /* 0x000fea0003800000 */
[----:B------:R-:W-:Y:S01]  /*2e00*/  DFMA R16, R32, -R18, R16 ;  /* 0x800000122010722b */ /* 0x000fe20000000010 */
[----:B------:R-:W-:-:S09]  /*2e10*/  MOV R20, RZ ;  /* 0x000000ff00147202 */ /* 0x000fd20000000f00 */
[C---:B------:R-:W-:Y:S02]  /*2e20*/  FSETP.NEU.AND P0, PT, R17.reuse, RZ, PT ;  /* 0x000000ff1100720b */ /* 0x040fe40003f0d000 */
[----:B------:R-:W-:-:S04]  /*2e30*/  LOP3.LUT R13, R17, 0x80000000, R15, 0x48, !PT ;  /* 0x80000000110d7812 */ /* 0x000fc800078e480f */
[----:B------:R-:W-:-:S07]  /*2e40*/  LOP3.LUT R21, R13, R21, RZ, 0xfc, !PT ;  /* 0x000000150d157212 */ /* 0x000fce00078efcff */
[----:B------:R-:W-:Y:S05]  /*2e50*/  @!P0 BRA `(.L_x_37) ;  /* 0x00000000007c8947 */ /* 0x000fea0003800000 */
[----:B------:R-:W-:Y:S01]  /*2e60*/  IMAD.MOV R15, RZ, RZ, -R29 ;  /* 0x000000ffff0f7224 */ /* 0x000fe200078e0a1d */
[----:B------:R-:W-:Y:S01]  /*2e70*/  MOV R14, RZ ;  /* 0x000000ff000e7202 */ /* 0x000fe20000000f00 */
[----:B------:R-:W-:-:S05]  /*2e80*/  DMUL.RP R20, R32, R20 ;  /* 0x0000001420147228 */ /* 0x000fca0000008000 */
[----:B------:R-:W-:-:S05]  /*2e90*/  DFMA R14, R30, -R14, R32 ;  /* 0x8000000e1e0e722b */ /* 0x000fca0000000020 */
[----:B------:R-:W-:Y:S02]  /*2ea0*/  LOP3.LUT R13, R21, R13, RZ, 0x3c, !PT ;  /* 0x0000000d150d7212 */ /* 0x000fe400078e3cff */
[----:B------:R-:W-:-:S04]  /*2eb0*/  IADD3 R14, PT, PT, -R29, -0x43300000, RZ ;  /* 0xbcd000001d0e7810 */ /* 0x000fc80007ffe1ff */
[----:B------:R-:W-:-:S04]  /*2ec0*/  FSETP.NEU.AND P0, PT, |R15|, R14, PT ;  /* 0x0000000e0f00720b */ /* 0x000fc80003f0d200 */
[----:B------:R-:W-:Y:S02]  /*2ed0*/  FSEL R30, R20, R30, !P0 ;  /* 0x0000001e141e7208 */ /* 0x000fe40004000000 */
[----:B------:R-:W-:Y:S01]  /*2ee0*/  FSEL R31, R13, R31, !P0 ;  /* 0x0000001f0d1f7208 */ /* 0x000fe20004000000 */
[----:B------:R-:W-:Y:S06]  /*2ef0*/  BRA `(.L_x_37) ;  /* 0x0000000000547947 */ /* 0x000fec0003800000 */
.L_x_36:
[----:B------:R-:W-:-:S14]  /*2f00*/  DSETP.NAN.AND P0, PT, R20, R20, PT ;  /* 0x000000141400722a */ /* 0x000fdc0003f08000 */
[----:B------:R-:W-:Y:S05]  /*2f10*/  @P0 BRA `(.L_x_38) ;  /* 0x0000000000440947 */ /* 0x000fea0003800000 */
[----:B------:R-:W-:-:S14]  /*2f20*/  DSETP.NAN.AND P0, PT, R14, R14, PT ;  /* 0x0000000e0e00722a */ /* 0x000fdc0003f08000 */
[----:B------:R-:W-:Y:S05]  /*2f30*/  @P0 BRA `(.L_x_39) ;  /* 0x0000000000300947 */ /* 0x000fea0003800000 */
[----:B------:R-:W-:Y:S01]  /*2f40*/  ISETP.NE.AND P0, PT, R56, R13, PT ;  /* 0x0000000d3800720c */ /* 0x000fe20003f05270 */
[----:B------:R-:W-:Y:S01]  /*2f50*/  IMAD.MOV.U32 R30, RZ, RZ, 0x0 ;  /* 0x00000000ff1e7424 */ /* 0x000fe200078e00ff */
[----:B------:R-:W-:-:S11]  /*2f60*/  MOV R31, 0xfff80000 ;  /* 0xfff80000001f7802 */ /* 0x000fd60000000f00 */
[----:B------:R-:W-:Y:S05]  /*2f70*/  @!P0 BRA `(.L_x_37) ;  /* 0x0000000000348947 */ /* 0x000fea0003800000 */
[----:B------:R-:W-:Y:S02]  /*2f80*/  ISETP.NE.AND P0, PT, R56, 0x7ff00000, PT ;  /* 0x7ff000003800780c */ /* 0x000fe40003f05270 */
[----:B------:R-:W-:Y:S02]  /*2f90*/  LOP3.LUT R31, R21, 0x80000000, R15, 0x48, !PT ;  /* 0x80000000151f7812 */ /* 0x000fe400078e480f */
[----:B------:R-:W-:-:S13]  /*2fa0*/  ISETP.EQ.OR P0, PT, R13, RZ, !P0 ;  /* 0x000000ff0d00720c */ /* 0x000fda0004702670 */
[----:B------:R-:W-:Y:S01]  /*2fb0*/  @P0 LOP3.LUT R13, R31, 0x7ff00000, RZ, 0xfc, !PT ;  /* 0x7ff000001f0d0812 */ /* 0x000fe200078efcff */
[----:B------:R-:W-:Y:S01]  /*2fc0*/  @!P0 IMAD.MOV.U32 R30, RZ, RZ, RZ ;  /* 0x000000ffff1e8224 */ /* 0x000fe200078e00ff */
[----:B------:R-:W-:-:S03]  /*2fd0*/  @P0 MOV R30, RZ ;  /* 0x000000ff001e0202 */ /* 0x000fc60000000f00 */
[----:B------:R-:W-:Y:S01]  /*2fe0*/  @P0 IMAD.MOV.U32 R31, RZ, RZ, R13 ;  /* 0x000000ffff1f0224 */ /* 0x000fe200078e000d */
[----:B------:R-:W-:Y:S06]  /*2ff0*/  BRA `(.L_x_37) ;  /* 0x0000000000147947 */ /* 0x000fec0003800000 */
.L_x_39:
[----:B------:R-:W-:Y:S02]  /*3000*/  LOP3.LUT R31, R15, 0x80000, RZ, 0xfc, !PT ;  /* 0x000800000f1f7812 */ /* 0x000fe400078efcff */
[----:B------:R-:W-:Y:S01]  /*3010*/  MOV R30, R14 ;  /* 0x0000000e001e7202 */ /* 0x000fe20000000f00 */
[----:B------:R-:W-:Y:S06]  /*3020*/  BRA `(.L_x_37) ;  /* 0x0000000000087947 */ /* 0x000fec0003800000 */
.L_x_38:
[----:B------:R-:W-:Y:S01]  /*3030*/  LOP3.LUT R31, R21, 0x80000, RZ, 0xfc, !PT ;  /* 0x00080000151f7812 */ /* 0x000fe200078efcff */
[----:B------:R-:W-:-:S07]  /*3040*/  IMAD.MOV.U32 R30, RZ, RZ, R20 ;  /* 0x000000ffff1e7224 */ /* 0x000fce00078e0014 */
.L_x_37:
[----:B------:R-:W-:Y:S05]  /*3050*/  BSYNC.RECONVERGENT B2 ;  /* 0x0000000000027941 */ /* 0x000fea0003800200 */
.L_x_35:
[----:B------:R-:W-:Y:S01]  /*3060*/  HFMA2 R29, -RZ, RZ, 0, 0 ;  /* 0x00000000ff1d7431 */ /* 0x000fe200000001ff */
[----:B------:R-:W-:Y:S01]  /*3070*/  MOV R14, R30 ;  /* 0x0000001e000e7202 */ /* 0x000fe20000000f00 */
[----:B------:R-:W-:Y:S02]  /*3080*/  IMAD.MOV.U32 R15, RZ, RZ, R31 ;  /* 0x000000ffff0f7224 */ /* 0x000fe400078e001f */
[----:B------:R-:W-:Y:S05]  /*3090*/  RET.REL.NODEC R28 `(_Z25BlockedTracingKernelOfRK4dddd) ;  /* 0xffffffcc1cd87950 */ /* 0x000fea0003c3ffff */
.L_x_40:
[----:B------:R-:W-:-:S00]  /*30a0*/  BRA `(.L_x_40) ;  /* 0xfffffffc00fc7947 */ /* 0x000fc0000383ffff */
[----:B------:R-:W-:-:S00]  /*30b0*/  NOP ;  /* 0x0000000000007918 */ /* 0x000fc00000000000 */
        /* <DEDUP_REMOVED lines=12> */
.L_x_48:


//--------------------- .nv.shared._Z25BlockedTracingKernelOfRK4dddd --------------------------
	.section	.nv.shared._Z25BlockedTracingKernelOfRK4dddd,"aw",@nobits
	.sectionflags	@""
	.align	16
	.zero		1024


//--------------------- .nv.shared.reserved.0     --------------------------
	.section	.nv.shared.reserved.0,"aw",@nobits
	.weak		__nv_reservedSMEM_offset_0_alias
	.size		__nv_reservedSMEM_offset_0_alias, 0, 64
	.other		__nv_reservedSMEM_offset_0_alias,@"STO_CUDA_RESERVED_SHARED STV_DEFAULT"
__nv_reservedSMEM_offset_0_alias:
	.zero		0
	.zero		64


//--------------------- .nv.constant0._Z25BlockedTracingKernelOfRK4dddd --------------------------
	.section	.nv.constant0._Z25BlockedTracingKernelOfRK4dddd,"a",@progbits
	.sectionflags	@""
	.align	4
.nv.constant0._Z25BlockedTracingKernelOfRK4dddd:
	.zero		928


//--------------------- SYMBOLS --------------------------

	.type		.nv.reservedSmem.offset0,@object
	.size		.nv.reservedSmem.offset0,0x4
	.type		.nv.reservedSmem.cap,@object
	.size		.nv.reservedSmem.cap,0x4
